// auto-generated by cutlass_sweep.gemm — config: {"arch": "sm_90", "cluster_m": 1, "cluster_n": 1, "dtype": "int8", "dtype_b": "int8", "layout": "nt", "stages": 7, "tile_k": 32, "tile_m": 256, "tile_n": 256}
#include "cutlass/cutlass.h"
#include "cutlass/gemm/collective/collective_builder.hpp"
#include "cutlass/gemm/device/gemm_universal_adapter.h"
#include "cutlass/gemm/kernel/gemm_universal.hpp"
#include "cutlass/epilogue/collective/collective_builder.hpp"

using ElemA = int8_t;
using ElemB = int8_t;
using ElemCD = int8_t;
using Acc  = int32_t;
using TileShape    = cute::Shape<cute::_256, cute::_256, cute::_32>;
using ClusterShape = cute::Shape<cute::_1, cute::_1, cute::_1>;

using CollectiveEpilogue = typename cutlass::epilogue::collective::CollectiveBuilder<
    cutlass::arch::Sm90, cutlass::arch::OpClassTensorOp,
    TileShape, ClusterShape,
    cutlass::epilogue::collective::EpilogueTileAuto,
    Acc, Acc,
    ElemCD, cutlass::layout::RowMajor, 128 / cutlass::sizeof_bits<ElemCD>::value,
    ElemCD, cutlass::layout::RowMajor, 128 / cutlass::sizeof_bits<ElemCD>::value,
    cutlass::epilogue::collective::EpilogueScheduleAuto
  >::CollectiveOp;

using CollectiveMainloop = typename cutlass::gemm::collective::CollectiveBuilder<
    cutlass::arch::Sm90, cutlass::arch::OpClassTensorOp,
    ElemA, cutlass::layout::RowMajor, 128 / cutlass::sizeof_bits<ElemA>::value,
    ElemB, cutlass::layout::ColumnMajor, 128 / cutlass::sizeof_bits<ElemB>::value,
    Acc,
    TileShape, ClusterShape,
    cutlass::gemm::collective::StageCount<7>,
    cutlass::gemm::collective::KernelScheduleAuto
  >::CollectiveOp;

using GemmKernel = cutlass::gemm::kernel::GemmUniversal<
    cute::Shape<int,int,int,int>,
    CollectiveMainloop,
    CollectiveEpilogue
>;
using Gemm = cutlass::gemm::device::GemmUniversalAdapter<GemmKernel>;

// Force the device kernel symbol into the cubin without needing a host main.
auto* _anchor = &cutlass::device_kernel<GemmKernel>;


// ===== COMPILED SASS (sm_90a) =====

	.target	sm_90a

	.elftype	@"ET_EXEC"


//--------------------- .note.nv.tkinfo           --------------------------
	.section	.note.nv.tkinfo,"",@"SHT_NOTE"
	.sectionflags	@"SHF_NOTE_NV_TKINFO"
	.tkinfo
        /*0018*/ 	.word	0x00000002
        /*0030*/ 	.string	""
        /*0030*/ 	.string	"ptxas"
        /*0030*/ 	.string	"Cuda compilation tools, release 13.0, V13.0.88"
        /*0030*/ 	.string	"Build cuda_13.0.r13.0/compiler.36424714_0"
        /*0030*/ 	.string	"-arch sm_90a -m 64 "



//--------------------- .note.nv.cuinfo           --------------------------
	.section	.note.nv.cuinfo,"",@"SHT_NOTE"
	.sectionflags	@"SHF_NOTE_NV_CUINFO"
        /*0018*/ 	.short	0x0002
        /*001a*/ 	.short	0x005a
        /*001c*/ 	.short	0x0082
	.zero		2


//--------------------- .nv.info                  --------------------------
	.section	.nv.info,"",@"SHT_CUDA_INFO"
	.align	4


	//----- nvinfo : EIATTR_REGCOUNT
	.align		4
        /*0000*/ 	.byte	0x04, 0x2f
        /*0002*/ 	.short	(.L_15 - .L_14)
	.align		4
.L_14:
        /*0004*/ 	.word	index@(_ZN7cutlass13device_kernelINS_4gemm6kernel13GemmUniversalIN4cute5tupleIJiiiiEEENS1_10collective13CollectiveMmaINS1_34MainloopSm90TmaGmmaWarpSpecializedILi7ENS5_IJNS4_1CILi1EEESB_SB_EEENS1_35KernelTmaWarpSpecializedCooperativeEEENS5_IJNSA_ILi256EEESF_NSA_ILi32EEEEEEaNS5_IJlSB_lEEEaSI_NS4_8TiledMMAINS4_8MMA_AtomIJNS4_4SM904GMMA27MMA_64x256x32_S32S8S8_SS_TNEEEENS4_6LayoutINS5_IJNSA_ILi2EEESB_SB_EEENS5_IJSB_NSA_ILi0EEESS_EEEEENS5_IJNS4_10UnderscoreESV_SV_EEEEENS4_13SM90_TMA_LOADENS4_14ComposedLayoutINS4_7SwizzleILi1ELi4ELi3EEENS4_18smem_ptr_flag_bitsILi8EEENSP_INS5_IJNSA_ILi8EEESG_EEENS5_IJSG_SB_EEEEEEEvNS4_8identityESY_S18_vS19_EENS_8epilogue10collective6detail29Sm90TmaWarpSpecializedAdapterINS1C_15DefaultEpilogueIaSI_SI_NS1B_6thread17LinearCombinationIaLi1EiiLNS1G_9ScaleType4KindE0ELNS_15FloatRoundStyleE2EaEENS1_15EpilogueDefaultEEEEEvvEEEEvNT_6ParamsE)
        /*0008*/ 	.word	0x000000a8


	//----- nvinfo : EIATTR_FRAME_SIZE
	.align		4
.L_15:
        /*000c*/ 	.byte	0x04, 0x11
        /*000e*/ 	.short	(.L_17 - .L_16)
	.align		4
.L_16:
        /*0010*/ 	.word	index@(_ZN7cutlass13device_kernelINS_4gemm6kernel13GemmUniversalIN4cute5tupleIJiiiiEEENS1_10collective13CollectiveMmaINS1_34MainloopSm90TmaGmmaWarpSpecializedILi7ENS5_IJNS4_1CILi1EEESB_SB_EEENS1_35KernelTmaWarpSpecializedCooperativeEEENS5_IJNSA_ILi256EEESF_NSA_ILi32EEEEEEaNS5_IJlSB_lEEEaSI_NS4_8TiledMMAINS4_8MMA_AtomIJNS4_4SM904GMMA27MMA_64x256x32_S32S8S8_SS_TNEEEENS4_6LayoutINS5_IJNSA_ILi2EEESB_SB_EEENS5_IJSB_NSA_ILi0EEESS_EEEEENS5_IJNS4_10UnderscoreESV_SV_EEEEENS4_13SM90_TMA_LOADENS4_14ComposedLayoutINS4_7SwizzleILi1ELi4ELi3EEENS4_18smem_ptr_flag_bitsILi8EEENSP_INS5_IJNSA_ILi8EEESG_EEENS5_IJSG_SB_EEEEEEEvNS4_8identityESY_S18_vS19_EENS_8epilogue10collective6detail29Sm90TmaWarpSpecializedAdapterINS1C_15DefaultEpilogueIaSI_SI_NS1B_6thread17LinearCombinationIaLi1EiiLNS1G_9ScaleType4KindE0ELNS_15FloatRoundStyleE2EaEENS1_15EpilogueDefaultEEEEEvvEEEEvNT_6ParamsE)
        /*0014*/ 	.word	0x000002b8


	//----- nvinfo : EIATTR_MIN_STACK_SIZE
	.align		4
.L_17:
        /*0018*/ 	.byte	0x04, 0x12
        /*001a*/ 	.short	(.L_19 - .L_18)
	.align		4
.L_18:
        /*001c*/ 	.word	index@(_ZN7cutlass13device_kernelINS_4gemm6kernel13GemmUniversalIN4cute5tupleIJiiiiEEENS1_10collective13CollectiveMmaINS1_34MainloopSm90TmaGmmaWarpSpecializedILi7ENS5_IJNS4_1CILi1EEESB_SB_EEENS1_35KernelTmaWarpSpecializedCooperativeEEENS5_IJNSA_ILi256EEESF_NSA_ILi32EEEEEEaNS5_IJlSB_lEEEaSI_NS4_8TiledMMAINS4_8MMA_AtomIJNS4_4SM904GMMA27MMA_64x256x32_S32S8S8_SS_TNEEEENS4_6LayoutINS5_IJNSA_ILi2EEESB_SB_EEENS5_IJSB_NSA_ILi0EEESS_EEEEENS5_IJNS4_10UnderscoreESV_SV_EEEEENS4_13SM90_TMA_LOADENS4_14ComposedLayoutINS4_7SwizzleILi1ELi4ELi3EEENS4_18smem_ptr_flag_bitsILi8EEENSP_INS5_IJNSA_ILi8EEESG_EEENS5_IJSG_SB_EEEEEEEvNS4_8identityESY_S18_vS19_EENS_8epilogue10collective6detail29Sm90TmaWarpSpecializedAdapterINS1C_15DefaultEpilogueIaSI_SI_NS1B_6thread17LinearCombinationIaLi1EiiLNS1G_9ScaleType4KindE0ELNS_15FloatRoundStyleE2EaEENS1_15EpilogueDefaultEEEEEvvEEEEvNT_6ParamsE)
        /*0020*/ 	.word	0x000002b8
.L_19:


//--------------------- .nv.compat                --------------------------
	.section	.nv.compat,"",@"SHT_CUDA_COMPAT_INFO"
	.align	4
        /*0000*/ 	.byte	0x02, 0x09, 0x01, 0x00, 0x02, 0x02, 0x04, 0x00, 0x02, 0x05, 0x05, 0x00, 0x03, 0x07, 0x01, 0x01
        /*0010*/ 	.byte	0x02, 0x03, 0x01, 0x00, 0x02, 0x06, 0x01, 0x00, 0x04, 0x0b, 0x08, 0x00, 0x00, 0x00, 0x00, 0x00
        /*0020*/ 	.byte	0x00, 0x00, 0x00, 0x00


//--------------------- .nv.info._ZN7cutlass13device_kernelINS_4gemm6kernel13GemmUniversalIN4cute5tupleIJiiiiEEENS1_10collective13CollectiveMmaINS1_34MainloopSm90TmaGmmaWarpSpecializedILi7ENS5_IJNS4_1CILi1EEESB_SB_EEENS1_35KernelTmaWarpSpecializedCooperativeEEENS5_IJNSA_ILi256EEESF_NSA_ILi32EEEEEEaNS5_IJlSB_lEEEaSI_NS4_8TiledMMAINS4_8MMA_AtomIJNS4_4SM904GMMA27MMA_64x256x32_S32S8S8_SS_TNEEEENS4_6LayoutINS5_IJNSA_ILi2EEESB_SB_EEENS5_IJSB_NSA_ILi0EEESS_EEEEENS5_IJNS4_10UnderscoreESV_SV_EEEEENS4_13SM90_TMA_LOADENS4_14ComposedLayoutINS4_7SwizzleILi1ELi4ELi3EEENS4_18smem_ptr_flag_bitsILi8EEENSP_INS5_IJNSA_ILi8EEESG_EEENS5_IJSG_SB_EEEEEEEvNS4_8identityESY_S18_vS19_EENS_8epilogue10collective6detail29Sm90TmaWarpSpecializedAdapterINS1C_15DefaultEpilogueIaSI_SI_NS1B_6thread17LinearCombinationIaLi1EiiLNS1G_9ScaleType4KindE0ELNS_15FloatRoundStyleE2EaEENS1_15EpilogueDefaultEEEEEvvEEEEvNT_6ParamsE --------------------------
	.section	.nv.info._ZN7cutlass13device_kernelINS_4gemm6kernel13GemmUniversalIN4cute5tupleIJiiiiEEENS1_10collective13CollectiveMmaINS1_34MainloopSm90TmaGmmaWarpSpecializedILi7ENS5_IJNS4_1CILi1EEESB_SB_EEENS1_35KernelTmaWarpSpecializedCooperativeEEENS5_IJNSA_ILi256EEESF_NSA_ILi32EEEEEEaNS5_IJlSB_lEEEaSI_NS4_8TiledMMAINS4_8MMA_AtomIJNS4_4SM904GMMA27MMA_64x256x32_S32S8S8_SS_TNEEEENS4_6LayoutINS5_IJNSA_ILi2EEESB_SB_EEENS5_IJSB_NSA_ILi0EEESS_EEEEENS5_IJNS4_10UnderscoreESV_SV_EEEEENS4_13SM90_TMA_LOADENS4_14ComposedLayoutINS4_7SwizzleILi1ELi4ELi3EEENS4_18smem_ptr_flag_bitsILi8EEENSP_INS5_IJNSA_ILi8EEESG_EEENS5_IJSG_SB_EEEEEEEvNS4_8identityESY_S18_vS19_EENS_8epilogue10collective6detail29Sm90TmaWarpSpecializedAdapterINS1C_15DefaultEpilogueIaSI_SI_NS1B_6thread17LinearCombinationIaLi1EiiLNS1G_9ScaleType4KindE0ELNS_15FloatRoundStyleE2EaEENS1_15EpilogueDefaultEEEEEvvEEEEvNT_6ParamsE,"",@"SHT_CUDA_INFO"
	.sectionflags	@""
	.align	4


	//----- nvinfo : EIATTR_CUDA_API_VERSION
	.align		4
        /*0000*/ 	.byte	0x04, 0x37
        /*0002*/ 	.short	(.L_21 - .L_20)
.L_20:
        /*0004*/ 	.word	0x00000082


	//----- nvinfo : EIATTR_KPARAM_INFO
	.align		4
.L_21:
        /*0008*/ 	.byte	0x04, 0x17
        /*000a*/ 	.short	(.L_23 - .L_22)
.L_22:
        /*000c*/ 	.word	0x00000000
        /*0010*/ 	.short	0x0000
        /*0012*/ 	.short	0x0070
        /*0014*/ 	.byte	0x00, 0xf0, 0x01, 0x10


	//----- nvinfo : EIATTR_SPARSE_MMA_MASK
	.align		4
.L_23:
        /*0018*/ 	.byte	0x03, 0x50
        /*001a*/ 	.short	0x0000


	//----- nvinfo : EIATTR_MAXREG_COUNT
	.align		4
        /*001c*/ 	.byte	0x03, 0x1b
        /*001e*/ 	.short	0x00a8


	//----- nvinfo : EIATTR_NUM_BARRIERS
	.align		4
        /*0020*/ 	.byte	0x02, 0x4c
        /*0022*/ 	.byte	0x01
	.zero		1


	//----- nvinfo : EIATTR_EXTERNS
	.align		4
        /*0024*/ 	.byte	0x04, 0x0f
        /*0026*/ 	.short	(.L_25 - .L_24)


	//   ....[0]....
	.align		4
.L_24:
        /*0028*/ 	.word	index@(__assertfail)


	//----- nvinfo : EIATTR_ANNOTATIONS
	.align		4
.L_25:
        /*002c*/ 	.byte	0x04, 0x55
        /*002e*/ 	.short	(.L_27 - .L_26)


	//   ....[0]....
.L_26:
        /*0030*/ 	.word	0x00000001
        /*0034*/ 	.byte	0xf0, 0x06, 0x00, 0x00, 0x01, 0x00, 0x00, 0x00, 0x10, 0x07, 0x00, 0x00, 0x01, 0x00, 0x00, 0x00
        /* <DEDUP_REMOVED lines=250> */
        /*0fe4*/ 	.byte	0x50, 0x17, 0x01, 0x00, 0x01, 0x00, 0x00, 0x00, 0x70, 0x17, 0x01, 0x00


	//----- nvinfo : EIATTR_MERCURY_ISA_VERSION
	.align		4
.L_27:
        /*0ff0*/ 	.byte	0x03, 0x5f
        /*0ff2*/ 	.short	0x0101


	//----- nvinfo : EIATTR_INT_WARP_WIDE_INSTR_OFFSETS
	.align		4
        /*0ff4*/ 	.byte	0x04, 0x31
        /*0ff6*/ 	.short	(.L_29 - .L_28)


	//   ....[0]....
.L_28:
        /*0ff8*/ 	.word	0x00000560


	//   ....[1]....
        /*0ffc*/ 	.word	0x00000570


	//   ....[2]....
        /*1000*/ 	.word	0x00000600


	//----- nvinfo : EIATTR_COOP_GROUP_MASK_REGIDS
	.align		4
.L_29:
        /*1004*/ 	.byte	0x04, 0x29
        /*1006*/ 	.short	(.L_31 - .L_30)


	//   ....[0]....
.L_30:
        /*1008*/ 	.word	0xffffffff


	//   ....[1]....
        /*100c*/ 	.word	0xffffffff


	//   ....[2]....
        /*1010*/ 	.word	0xffffffff


	//   ....[3]....
        /*1014*/ 	.word	0xffffffff


	//   ....[4]....
        /*1018*/ 	.word	0xffffffff


	//----- nvinfo : EIATTR_COOP_GROUP_INSTR_OFFSETS
	.align		4
.L_31:
        /*101c*/ 	.byte	0x04, 0x28
        /*101e*/ 	.short	(.L_33 - .L_32)


	//   ....[0]....
.L_32:
        /*1020*/ 	.word	0x00000070


	//   ....[1]....
        /*1024*/ 	.word	0x00000080


	//   ....[2]....
        /*1028*/ 	.word	0x000001a0


	//   ....[3]....
        /*102c*/ 	.word	0x00000410


	//   ....[4]....
        /*1030*/ 	.word	0x000011d0


	//----- nvinfo : EIATTR_REG_RECONFIG
	.align		4
.L_33:
        /*1034*/ 	.byte	0x01, 0x54
	.zero		2


	//----- nvinfo : EIATTR_SYSCALL_OFFSETS
	.align		4
        /*1038*/ 	.byte	0x04, 0x46
        /*103a*/ 	.short	(.L_35 - .L_34)


	//   ....[0]....
.L_34:
        /*103c*/ 	.word	0x00001390


	//----- nvinfo : EIATTR_MBARRIER_INSTR_OFFSETS
	.align		4
.L_35:
        /*1040*/ 	.byte	0x04, 0x39
        /*1042*/ 	.short	(.L_37 - .L_36)


	//   ....[0]....
.L_36:
        /*1044*/ 	.word	0x00000320
        /*1048*/ 	.word	0x000000ff
        /*104c*/ 	.word	0x00000000
        /*1050*/ 	.short	0x0100
        /*1052*/ 	.byte	0x08
	.zero		1


	//   ....[1]....
        /*1054*/ 	.word	0x00000330
        /*1058*/ 	.word	0x000000ff
        /*105c*/ 	.word	0x00000038
        /*1060*/ 	.short	0x0100
        /*1062*/ 	.byte	0x08
	.zero		1


	//   ....[2]....
        /*1064*/ 	.word	0x00000340
        /*1068*/ 	.word	0x000000ff
        /*106c*/ 	.word	0x00000008
        /*1070*/ 	.short	0x0100
        /*1072*/ 	.byte	0x08
	.zero		1


	//   ....[3]....
        /*1074*/ 	.word	0x00000350
        /*1078*/ 	.word	0x000000ff
        /*107c*/ 	.word	0x00000040
        /*1080*/ 	.short	0x0100
        /*1082*/ 	.byte	0x08
	.zero		1


	//   ....[4]....
        /*1084*/ 	.word	0x00000360
        /*1088*/ 	.word	0x000000ff
        /*108c*/ 	.word	0x00000010
        /*1090*/ 	.short	0x0100
        /*1092*/ 	.byte	0x08
	.zero		1


	//   ....[5]....
        /*1094*/ 	.word	0x00000370
        /*1098*/ 	.word	0x000000ff
        /*109c*/ 	.word	0x00000048
        /*10a0*/ 	.short	0x0100
        /*10a2*/ 	.byte	0x08
	.zero		1


	//   ....[6]....
        /*10a4*/ 	.word	0x00000380
        /*10a8*/ 	.word	0x000000ff
        /*10ac*/ 	.word	0x00000018
        /*10b0*/ 	.short	0x0100
        /*10b2*/ 	.byte	0x08
	.zero		1


	//   ....[7]....
        /*10b4*/ 	.word	0x00000390
        /*10b8*/ 	.word	0x000000ff
        /*10bc*/ 	.word	0x00000050
        /*10c0*/ 	.short	0x0100
        /*10c2*/ 	.byte	0x08
	.zero		1


	//   ....[8]....
        /*10c4*/ 	.word	0x000003a0
        /*10c8*/ 	.word	0x000000ff
        /*10cc*/ 	.word	0x00000020
        /*10d0*/ 	.short	0x0100
        /*10d2*/ 	.byte	0x08
	.zero		1


	//   ....[9]....
        /*10d4*/ 	.word	0x000003b0
        /*10d8*/ 	.word	0x000000ff
        /*10dc*/ 	.word	0x00000058
        /*10e0*/ 	.short	0x0100
        /*10e2*/ 	.byte	0x08
	.zero		1


	//   ....[10]....
        /*10e4*/ 	.word	0x000003c0
        /*10e8*/ 	.word	0x000000ff
        /*10ec*/ 	.word	0x00000028
        /*10f0*/ 	.short	0x0100
        /*10f2*/ 	.byte	0x08
	.zero		1


	//   ....[11]....
        /*10f4*/ 	.word	0x000003d0
        /*10f8*/ 	.word	0x000000ff
        /*10fc*/ 	.word	0x00000060
        /*1100*/ 	.short	0x0100
        /*1102*/ 	.byte	0x08
	.zero		1


	//   ....[12]....
        /*1104*/ 	.word	0x000003e0
        /*1108*/ 	.word	0x000000ff
        /*110c*/ 	.word	0x00000030
        /*1110*/ 	.short	0x0100
        /*1112*/ 	.byte	0x08
	.zero		1


	//   ....[13]....
        /*1114*/ 	.word	0x000003f0
        /*1118*/ 	.word	0x000000ff
        /*111c*/ 	.word	0x00000068
        /*1120*/ 	.short	0x0100
        /*1122*/ 	.byte	0x08
	.zero		1


	//   ....[14]....
        /*1124*/ 	.word	0x00000680
        /*1128*/ 	.word	0x000000ff
        /*112c*/ 	.word	0x00000080
        /*1130*/ 	.short	0x0100
        /*1132*/ 	.byte	0x10
	.zero		1


	//   ....[15]....
        /*1134*/ 	.word	0x00000720
        /*1138*/ 	.word	0x000000ff
        /*113c*/ 	.word	0x00000088
        /*1140*/ 	.short	0x0100
        /*1142*/ 	.byte	0x10
	.zero		1


	//   ....[16]....
        /*1144*/ 	.word	0x00001470
        /*1148*/ 	.word	0x00000003
        /*114c*/ 	.word	0x00000000
        /*1150*/ 	.short	0x010a
        /*1152*/ 	.byte	0x3f
	.zero		1


	//   ....[17]....
        /*1154*/ 	.word	0x000014b0
        /*1158*/ 	.word	0x00000003
        /*115c*/ 	.word	0x00000000
        /*1160*/ 	.short	0x010a
        /*1162*/ 	.byte	0x3f
	.zero		1


	//   ....[18]....
        /*1164*/ 	.word	0x00001b50
        /*1168*/ 	.word	0x00000004
        /*116c*/ 	.word	0x00000000
        /*1170*/ 	.short	0x010a
        /*1172*/ 	.byte	0x3f
	.zero		1


	//   ....[19]....
        /*1174*/ 	.word	0x00001b90
        /*1178*/ 	.word	0x00000004
        /*117c*/ 	.word	0x00000000
        /*1180*/ 	.short	0x010a
        /*1182*/ 	.byte	0x3f
	.zero		1


	//   ....[20]....
        /*1184*/ 	.word	0x000027b0
        /*1188*/ 	.word	0x000000ff
        /*118c*/ 	.word	0x00000000
        /*1190*/ 	.short	0x0101
        /*1192*/ 	.byte	0x04
	.zero		1


	//   ....[21]....
        /*1194*/ 	.word	0x000029c0
        /*1198*/ 	.word	0x00000000
        /*119c*/ 	.word	0x00000000
        /*11a0*/ 	.short	0x0101
        /*11a2*/ 	.byte	0x3f
	.zero		1


	//   ....[22]....
        /*11a4*/ 	.word	0x00011300
        /*11a8*/ 	.word	0x0000000a
        /*11ac*/ 	.word	0x00000038
        /*11b0*/ 	.short	0x010a
        /*11b2*/ 	.byte	0x3f
	.zero		1


	//   ....[23]....
        /*11b4*/ 	.word	0x00011680
        /*11b8*/ 	.word	0x00000003
        /*11bc*/ 	.word	0x00000088
        /*11c0*/ 	.short	0x0101
        /*11c2*/ 	.byte	0x3f
	.zero		1


	//   ....[24]....
        /*11c4*/ 	.word	0x00011e70
        /*11c8*/ 	.word	0x00000005
        /*11cc*/ 	.word	0x00000000
        /*11d0*/ 	.short	0x010a
        /*11d2*/ 	.byte	0x3f
	.zero		1


	//   ....[25]....
        /*11d4*/ 	.word	0x00011f00
        /*11d8*/ 	.word	0x00000007
        /*11dc*/ 	.word	0x00000000
        /*11e0*/ 	.short	0x010a
        /*11e2*/ 	.byte	0x3f
	.zero		1


	//   ....[26]....
        /*11e4*/ 	.word	0x00011f90
        /*11e8*/ 	.word	0x00000007
        /*11ec*/ 	.word	0x00000000
        /*11f0*/ 	.short	0x010a
        /*11f2*/ 	.byte	0x3f
	.zero		1


	//   ....[27]....
        /*11f4*/ 	.word	0x00012020
        /*11f8*/ 	.word	0x00000007
        /*11fc*/ 	.word	0x00000000
        /*1200*/ 	.short	0x010a
        /*1202*/ 	.byte	0x3f
	.zero		1


	//   ....[28]....
        /*1204*/ 	.word	0x000120b0
        /*1208*/ 	.word	0x00000007
        /*120c*/ 	.word	0x00000000
        /*1210*/ 	.short	0x010a
        /*1212*/ 	.byte	0x3f
	.zero		1


	//   ....[29]....
        /*1214*/ 	.word	0x00012140
        /*1218*/ 	.word	0x00000007
        /*121c*/ 	.word	0x00000000
        /*1220*/ 	.short	0x010a
        /*1222*/ 	.byte	0x3f
	.zero		1


	//   ....[30]....
        /*1224*/ 	.word	0x000121d0
        /*1228*/ 	.word	0x00000003
        /*122c*/ 	.word	0x00000000
        /*1230*/ 	.short	0x010a
        /*1232*/ 	.byte	0x3f
	.zero		1


	//   ....[31]....
        /*1234*/ 	.word	0x00012230
        /*1238*/ 	.word	0x00000003
        /*123c*/ 	.word	0x00000000
        /*1240*/ 	.short	0x010a
        /*1242*/ 	.byte	0x3f
	.zero		1


	//   ....[32]....
        /*1244*/ 	.word	0x00012280
        /*1248*/ 	.word	0x00000004
        /*124c*/ 	.word	0x00000000
        /*1250*/ 	.short	0x010a
        /*1252*/ 	.byte	0x3f
	.zero		1


	//   ....[33]....
        /*1254*/ 	.word	0x00012350
        /*1258*/ 	.word	0x0000000a
        /*125c*/ 	.word	0x00000038
        /*1260*/ 	.short	0x010a
        /*1262*/ 	.byte	0x3f
	.zero		1


	//   ....[34]....
        /*1264*/ 	.word	0x00012420
        /*1268*/ 	.word	0x00000005
        /*126c*/ 	.word	0x00000000
        /*1270*/ 	.short	0x010a
        /*1272*/ 	.byte	0x3f
	.zero		1


	//   ....[35]....
        /*1274*/ 	.word	0x00012470
        /*1278*/ 	.word	0x00000007
        /*127c*/ 	.word	0x00000000
        /*1280*/ 	.short	0x010a
        /*1282*/ 	.byte	0x3f
	.zero		1


	//   ....[36]....
        /*1284*/ 	.word	0x000124c0
        /*1288*/ 	.word	0x00000007
        /*128c*/ 	.word	0x00000000
        /*1290*/ 	.short	0x010a
        /*1292*/ 	.byte	0x3f
	.zero		1


	//   ....[37]....
        /*1294*/ 	.word	0x00012510
        /*1298*/ 	.word	0x00000007
        /*129c*/ 	.word	0x00000000
        /*12a0*/ 	.short	0x010a
        /*12a2*/ 	.byte	0x3f
	.zero		1


	//   ....[38]....
        /*12a4*/ 	.word	0x00012560
        /*12a8*/ 	.word	0x00000007
        /*12ac*/ 	.word	0x00000000
        /*12b0*/ 	.short	0x010a
        /*12b2*/ 	.byte	0x3f
	.zero		1


	//   ....[39]....
        /*12b4*/ 	.word	0x000125b0
        /*12b8*/ 	.word	0x00000007
        /*12bc*/ 	.word	0x00000000
        /*12c0*/ 	.short	0x010a
        /*12c2*/ 	.byte	0x3f
	.zero		1


	//----- nvinfo : EIATTR_NUM_MBARRIERS
	.align		4
.L_37:
        /*12c4*/ 	.byte	0x03, 0x38
        /*12c6*/ 	.short	0x0010


	//----- nvinfo : EIATTR_EXIT_INSTR_OFFSETS
	.align		4
        /*12c8*/ 	.byte	0x04, 0x1c
        /*12ca*/ 	.short	(.L_39 - .L_38)


	//   ....[0]....
.L_38:
        /*12cc*/ 	.word	0x00000780


	//   ....[1]....
        /*12d0*/ 	.word	0x000010f0


	//   ....[2]....
        /*12d4*/ 	.word	0x00010880


	//   ....[3]....
        /*12d8*/ 	.word	0x00010f90


	//   ....[4]....
        /*12dc*/ 	.word	0x00012220


	//----- nvinfo : EIATTR_MAX_THREADS
	.align		4
.L_39:
        /*12e0*/ 	.byte	0x04, 0x05
        /*12e2*/ 	.short	(.L_41 - .L_40)
.L_40:
        /*12e4*/ 	.word	0x00000180
        /*12e8*/ 	.word	0x00000001
        /*12ec*/ 	.word	0x00000001


	//----- nvinfo : EIATTR_CRS_STACK_SIZE
	.align		4
.L_41:
        /*12f0*/ 	.byte	0x04, 0x1e
        /*12f2*/ 	.short	(.L_43 - .L_42)
.L_42:
        /*12f4*/ 	.word	0x00000000


	//----- nvinfo : EIATTR_CBANK_PARAM_SIZE
	.align		4
.L_43:
        /*12f8*/ 	.byte	0x03, 0x19
        /*12fa*/ 	.short	0x0470


	//----- nvinfo : EIATTR_PARAM_CBANK
	.align		4
        /*12fc*/ 	.byte	0x04, 0x0a
        /*12fe*/ 	.short	(.L_45 - .L_44)
	.align		4
.L_44:
        /*1300*/ 	.word	index@(.nv.constant0._ZN7cutlass13device_kernelINS_4gemm6kernel13GemmUniversalIN4cute5tupleIJiiiiEEENS1_10collective13CollectiveMmaINS1_34MainloopSm90TmaGmmaWarpSpecializedILi7ENS5_IJNS4_1CILi1EEESB_SB_EEENS1_35KernelTmaWarpSpecializedCooperativeEEENS5_IJNSA_ILi256EEESF_NSA_ILi32EEEEEEaNS5_IJlSB_lEEEaSI_NS4_8TiledMMAINS4_8MMA_AtomIJNS4_4SM904GMMA27MMA_64x256x32_S32S8S8_SS_TNEEEENS4_6LayoutINS5_IJNSA_ILi2EEESB_SB_EEENS5_IJSB_NSA_ILi0EEESS_EEEEENS5_IJNS4_10UnderscoreESV_SV_EEEEENS4_13SM90_TMA_LOADENS4_14ComposedLayoutINS4_7SwizzleILi1ELi4ELi3EEENS4_18smem_ptr_flag_bitsILi8EEENSP_INS5_IJNSA_ILi8EEESG_EEENS5_IJSG_SB_EEEEEEEvNS4_8identityESY_S18_vS19_EENS_8epilogue10collective6detail29Sm90TmaWarpSpecializedAdapterINS1C_15DefaultEpilogueIaSI_SI_NS1B_6thread17LinearCombinationIaLi1EiiLNS1G_9ScaleType4KindE0ELNS_15FloatRoundStyleE2EaEENS1_15EpilogueDefaultEEEEEvvEEEEvNT_6ParamsE)
        /*1304*/ 	.short	0x0210
        /*1306*/ 	.short	0x0470


	//----- nvinfo : EIATTR_SW_WAR
	.align		4
.L_45:
        /*1308*/ 	.byte	0x04, 0x36
        /*130a*/ 	.short	(.L_47 - .L_46)
.L_46:
        /*130c*/ 	.word	0x00000008
.L_47:


//--------------------- .nv.callgraph             --------------------------
	.section	.nv.callgraph,"",@"SHT_CUDA_CALLGRAPH"
	.align	4
	.sectionentsize	8
	.align		4
        /*0000*/ 	.word	0x00000000
	.align		4
        /*0004*/ 	.word	0xffffffff
	.align		4
        /*0008*/ 	.word	index@(_ZN7cutlass13device_kernelINS_4gemm6kernel13GemmUniversalIN4cute5tupleIJiiiiEEENS1_10collective13CollectiveMmaINS1_34MainloopSm90TmaGmmaWarpSpecializedILi7ENS5_IJNS4_1CILi1EEESB_SB_EEENS1_35KernelTmaWarpSpecializedCooperativeEEENS5_IJNSA_ILi256EEESF_NSA_ILi32EEEEEEaNS5_IJlSB_lEEEaSI_NS4_8TiledMMAINS4_8MMA_AtomIJNS4_4SM904GMMA27MMA_64x256x32_S32S8S8_SS_TNEEEENS4_6LayoutINS5_IJNSA_ILi2EEESB_SB_EEENS5_IJSB_NSA_ILi0EEESS_EEEEENS5_IJNS4_10UnderscoreESV_SV_EEEEENS4_13SM90_TMA_LOADENS4_14ComposedLayoutINS4_7SwizzleILi1ELi4ELi3EEENS4_18smem_ptr_flag_bitsILi8EEENSP_INS5_IJNSA_ILi8EEESG_EEENS5_IJSG_SB_EEEEEEEvNS4_8identityESY_S18_vS19_EENS_8epilogue10collective6detail29Sm90TmaWarpSpecializedAdapterINS1C_15DefaultEpilogueIaSI_SI_NS1B_6thread17LinearCombinationIaLi1EiiLNS1G_9ScaleType4KindE0ELNS_15FloatRoundStyleE2EaEENS1_15EpilogueDefaultEEEEEvvEEEEvNT_6ParamsE)
	.align		4
        /*000c*/ 	.word	index@(__assertfail)
	.align		4
        /*0010*/ 	.word	0x00000000
	.align		4
        /*0014*/ 	.word	0xfffffffe
	.align		4
        /*0018*/ 	.word	0x00000000
	.align		4
        /*001c*/ 	.word	0xfffffffd
	.align		4
        /*0020*/ 	.word	0x00000000
	.align		4
        /*0024*/ 	.word	0xfffffffc


//--------------------- .nv.constant4             --------------------------
	.section	.nv.constant4,"a",@progbits
	.align	8
	.align		8
.nv.constant4:
        /*0000*/ 	.dword	__assertfail
	.align		8
        /*0008*/ 	.dword	__unnamed_1
	.align		8
        /*0010*/ 	.dword	_ZN40_INTERNAL_8043460d_4_k_cu_a6fe8e87_316064cuda3std3__45__cpo5beginE
	.align		8
        /*0018*/ 	.dword	_ZN40_INTERNAL_8043460d_4_k_cu_a6fe8e87_316064cuda3std3__45__cpo3endE
	.align		8
        /*0020*/ 	.dword	_ZN40_INTERNAL_8043460d_4_k_cu_a6fe8e87_316064cuda3std3__45__cpo6cbeginE
	.align		8
        /*0028*/ 	.dword	_ZN40_INTERNAL_8043460d_4_k_cu_a6fe8e87_316064cuda3std3__45__cpo4cendE
	.align		8
        /*0030*/ 	.dword	_ZN40_INTERNAL_8043460d_4_k_cu_a6fe8e87_316064cuda3std3__442_GLOBAL__N__8043460d_4_k_cu_a6fe8e87_316066ignoreE
	.align		8
        /*0038*/ 	.dword	_ZN40_INTERNAL_8043460d_4_k_cu_a6fe8e87_316064cuda3std3__419piecewise_constructE
	.align		8
        /*0040*/ 	.dword	_ZN40_INTERNAL_8043460d_4_k_cu_a6fe8e87_316064cuda3std3__48in_placeE
	.align		8
        /*0048*/ 	.dword	_ZN40_INTERNAL_8043460d_4_k_cu_a6fe8e87_316064cuda3std6ranges3__45__cpo4swapE
	.align		8
        /*0050*/ 	.dword	_ZN40_INTERNAL_8043460d_4_k_cu_a6fe8e87_316064cuda3std6ranges3__45__cpo9iter_moveE
	.align		8
        /*0058*/ 	.dword	_ZN40_INTERNAL_8043460d_4_k_cu_a6fe8e87_316064cute7productE
	.align		8
        /*0060*/ 	.dword	_ZN40_INTERNAL_8043460d_4_k_cu_a6fe8e87_316064cute1_E
	.align		8
        /*0068*/ 	.dword	$str$22
	.align		8
        /*0070*/ 	.dword	$str$23


//--------------------- .text._ZN7cutlass13device_kernelINS_4gemm6kernel13GemmUniversalIN4cute5tupleIJiiiiEEENS1_10collective13CollectiveMmaINS1_34MainloopSm90TmaGmmaWarpSpecializedILi7ENS5_IJNS4_1CILi1EEESB_SB_EEENS1_35KernelTmaWarpSpecializedCooperativeEEENS5_IJNSA_ILi256EEESF_NSA_ILi32EEEEEEaNS5_IJlSB_lEEEaSI_NS4_8TiledMMAINS4_8MMA_AtomIJNS4_4SM904GMMA27MMA_64x256x32_S32S8S8_SS_TNEEEENS4_6LayoutINS5_IJNSA_ILi2EEESB_SB_EEENS5_IJSB_NSA_ILi0EEESS_EEEEENS5_IJNS4_10UnderscoreESV_SV_EEEEENS4_13SM90_TMA_LOADENS4_14ComposedLayoutINS4_7SwizzleILi1ELi4ELi3EEENS4_18smem_ptr_flag_bitsILi8EEENSP_INS5_IJNSA_ILi8EEESG_EEENS5_IJSG_SB_EEEEEEEvNS4_8identityESY_S18_vS19_EENS_8epilogue10collective6detail29Sm90TmaWarpSpecializedAdapterINS1C_15DefaultEpilogueIaSI_SI_NS1B_6thread17LinearCombinationIaLi1EiiLNS1G_9ScaleType4KindE0ELNS_15FloatRoundStyleE2EaEENS1_15EpilogueDefaultEEEEEvvEEEEvNT_6ParamsE --------------------------
	.section	.text._ZN7cutlass13device_kernelINS_4gemm6kernel13GemmUniversalIN4cute5tupleIJiiiiEEENS1_10collective13CollectiveMmaINS1_34MainloopSm90TmaGmmaWarpSpecializedILi7ENS5_IJNS4_1CILi1EEESB_SB_EEENS1_35KernelTmaWarpSpecializedCooperativeEEENS5_IJNSA_ILi256EEESF_NSA_ILi32EEEEEEaNS5_IJlSB_lEEEaSI_NS4_8TiledMMAINS4_8MMA_AtomIJNS4_4SM904GMMA27MMA_64x256x32_S32S8S8_SS_TNEEEENS4_6LayoutINS5_IJNSA_ILi2EEESB_SB_EEENS5_IJSB_NSA_ILi0EEESS_EEEEENS5_IJNS4_10UnderscoreESV_SV_EEEEENS4_13SM90_TMA_LOADENS4_14ComposedLayoutINS4_7SwizzleILi1ELi4ELi3EEENS4_18smem_ptr_flag_bitsILi8EEENSP_INS5_IJNSA_ILi8EEESG_EEENS5_IJSG_SB_EEEEEEEvNS4_8identityESY_S18_vS19_EENS_8epilogue10collective6detail29Sm90TmaWarpSpecializedAdapterINS1C_15DefaultEpilogueIaSI_SI_NS1B_6thread17LinearCombinationIaLi1EiiLNS1G_9ScaleType4KindE0ELNS_15FloatRoundStyleE2EaEENS1_15EpilogueDefaultEEEEEvvEEEEvNT_6ParamsE,"ax",@progbits
	.align	128
.text._ZN7cutlass13device_kernelINS_4gemm6kernel13GemmUniversalIN4cute5tupleIJiiiiEEENS1_10collective13CollectiveMmaINS1_34MainloopSm90TmaGmmaWarpSpecializedILi7ENS5_IJNS4_1CILi1EEESB_SB_EEENS1_35KernelTmaWarpSpecializedCooperativeEEENS5_IJNSA_ILi256EEESF_NSA_ILi32EEEEEEaNS5_IJlSB_lEEEaSI_NS4_8TiledMMAINS4_8MMA_AtomIJNS4_4SM904GMMA27MMA_64x256x32_S32S8S8_SS_TNEEEENS4_6LayoutINS5_IJNSA_ILi2EEESB_SB_EEENS5_IJSB_NSA_ILi0EEESS_EEEEENS5_IJNS4_10UnderscoreESV_SV_EEEEENS4_13SM90_TMA_LOADENS4_14ComposedLayoutINS4_7SwizzleILi1ELi4ELi3EEENS4_18smem_ptr_flag_bitsILi8EEENSP_INS5_IJNSA_ILi8EEESG_EEENS5_IJSG_SB_EEEEEEEvNS4_8identityESY_S18_vS19_EENS_8epilogue10collective6detail29Sm90TmaWarpSpecializedAdapterINS1C_15DefaultEpilogueIaSI_SI_NS1B_6thread17LinearCombinationIaLi1EiiLNS1G_9ScaleType4KindE0ELNS_15FloatRoundStyleE2EaEENS1_15EpilogueDefaultEEEEEvvEEEEvNT_6ParamsE:
        .type           _ZN7cutlass13device_kernelINS_4gemm6kernel13GemmUniversalIN4cute5tupleIJiiiiEEENS1_10collective13CollectiveMmaINS1_34MainloopSm90TmaGmmaWarpSpecializedILi7ENS5_IJNS4_1CILi1EEESB_SB_EEENS1_35KernelTmaWarpSpecializedCooperativeEEENS5_IJNSA_ILi256EEESF_NSA_ILi32EEEEEEaNS5_IJlSB_lEEEaSI_NS4_8TiledMMAINS4_8MMA_AtomIJNS4_4SM904GMMA27MMA_64x256x32_S32S8S8_SS_TNEEEENS4_6LayoutINS5_IJNSA_ILi2EEESB_SB_EEENS5_IJSB_NSA_ILi0EEESS_EEEEENS5_IJNS4_10UnderscoreESV_SV_EEEEENS4_13SM90_TMA_LOADENS4_14ComposedLayoutINS4_7SwizzleILi1ELi4ELi3EEENS4_18smem_ptr_flag_bitsILi8EEENSP_INS5_IJNSA_ILi8EEESG_EEENS5_IJSG_SB_EEEEEEEvNS4_8identityESY_S18_vS19_EENS_8epilogue10collective6detail29Sm90TmaWarpSpecializedAdapterINS1C_15DefaultEpilogueIaSI_SI_NS1B_6thread17LinearCombinationIaLi1EiiLNS1G_9ScaleType4KindE0ELNS_15FloatRoundStyleE2EaEENS1_15EpilogueDefaultEEEEEvvEEEEvNT_6ParamsE,@function
        .size           _ZN7cutlass13device_kernelINS_4gemm6kernel13GemmUniversalIN4cute5tupleIJiiiiEEENS1_10collective13CollectiveMmaINS1_34MainloopSm90TmaGmmaWarpSpecializedILi7ENS5_IJNS4_1CILi1EEESB_SB_EEENS1_35KernelTmaWarpSpecializedCooperativeEEENS5_IJNSA_ILi256EEESF_NSA_ILi32EEEEEEaNS5_IJlSB_lEEEaSI_NS4_8TiledMMAINS4_8MMA_AtomIJNS4_4SM904GMMA27MMA_64x256x32_S32S8S8_SS_TNEEEENS4_6LayoutINS5_IJNSA_ILi2EEESB_SB_EEENS5_IJSB_NSA_ILi0EEESS_EEEEENS5_IJNS4_10UnderscoreESV_SV_EEEEENS4_13SM90_TMA_LOADENS4_14ComposedLayoutINS4_7SwizzleILi1ELi4ELi3EEENS4_18smem_ptr_flag_bitsILi8EEENSP_INS5_IJNSA_ILi8EEESG_EEENS5_IJSG_SB_EEEEEEEvNS4_8identityESY_S18_vS19_EENS_8epilogue10collective6detail29Sm90TmaWarpSpecializedAdapterINS1C_15DefaultEpilogueIaSI_SI_NS1B_6thread17LinearCombinationIaLi1EiiLNS1G_9ScaleType4KindE0ELNS_15FloatRoundStyleE2EaEENS1_15EpilogueDefaultEEEEEvvEEEEvNT_6ParamsE,(.L_x_588 - _ZN7cutlass13device_kernelINS_4gemm6kernel13GemmUniversalIN4cute5tupleIJiiiiEEENS1_10collective13CollectiveMmaINS1_34MainloopSm90TmaGmmaWarpSpecializedILi7ENS5_IJNS4_1CILi1EEESB_SB_EEENS1_35KernelTmaWarpSpecializedCooperativeEEENS5_IJNSA_ILi256EEESF_NSA_ILi32EEEEEEaNS5_IJlSB_lEEEaSI_NS4_8TiledMMAINS4_8MMA_AtomIJNS4_4SM904GMMA27MMA_64x256x32_S32S8S8_SS_TNEEEENS4_6LayoutINS5_IJNSA_ILi2EEESB_SB_EEENS5_IJSB_NSA_ILi0EEESS_EEEEENS5_IJNS4_10UnderscoreESV_SV_EEEEENS4_13SM90_TMA_LOADENS4_14ComposedLayoutINS4_7SwizzleILi1ELi4ELi3EEENS4_18smem_ptr_flag_bitsILi8EEENSP_INS5_IJNSA_ILi8EEESG_EEENS5_IJSG_SB_EEEEEEEvNS4_8identityESY_S18_vS19_EENS_8epilogue10collective6detail29Sm90TmaWarpSpecializedAdapterINS1C_15DefaultEpilogueIaSI_SI_NS1B_6thread17LinearCombinationIaLi1EiiLNS1G_9ScaleType4KindE0ELNS_15FloatRoundStyleE2EaEENS1_15EpilogueDefaultEEEEEvvEEEEvNT_6ParamsE)
        .other          _ZN7cutlass13device_kernelINS_4gemm6kernel13GemmUniversalIN4cute5tupleIJiiiiEEENS1_10collective13CollectiveMmaINS1_34MainloopSm90TmaGmmaWarpSpecializedILi7ENS5_IJNS4_1CILi1EEESB_SB_EEENS1_35KernelTmaWarpSpecializedCooperativeEEENS5_IJNSA_ILi256EEESF_NSA_ILi32EEEEEEaNS5_IJlSB_lEEEaSI_NS4_8TiledMMAINS4_8MMA_AtomIJNS4_4SM904GMMA27MMA_64x256x32_S32S8S8_SS_TNEEEENS4_6LayoutINS5_IJNSA_ILi2EEESB_SB_EEENS5_IJSB_NSA_ILi0EEESS_EEEEENS5_IJNS4_10UnderscoreESV_SV_EEEEENS4_13SM90_TMA_LOADENS4_14ComposedLayoutINS4_7SwizzleILi1ELi4ELi3EEENS4_18smem_ptr_flag_bitsILi8EEENSP_INS5_IJNSA_ILi8EEESG_EEENS5_IJSG_SB_EEEEEEEvNS4_8identityESY_S18_vS19_EENS_8epilogue10collective6detail29Sm90TmaWarpSpecializedAdapterINS1C_15DefaultEpilogueIaSI_SI_NS1B_6thread17LinearCombinationIaLi1EiiLNS1G_9ScaleType4KindE0ELNS_15FloatRoundStyleE2EaEENS1_15EpilogueDefaultEEEEEvvEEEEvNT_6ParamsE,@"STO_CUDA_ENTRY STV_DEFAULT"
_ZN7cutlass13device_kernelINS_4gemm6kernel13GemmUniversalIN4cute5tupleIJiiiiEEENS1_10collective13CollectiveMmaINS1_34MainloopSm90TmaGmmaWarpSpecializedILi7ENS5_IJNS4_1CILi1EEESB_SB_EEENS1_35KernelTmaWarpSpecializedCooperativeEEENS5_IJNSA_ILi256EEESF_NSA_ILi32EEEEEEaNS5_IJlSB_lEEEaSI_NS4_8TiledMMAINS4_8MMA_AtomIJNS4_4SM904GMMA27MMA_64x256x32_S32S8S8_SS_TNEEEENS4_6LayoutINS5_IJNSA_ILi2EEESB_SB_EEENS5_IJSB_NSA_ILi0EEESS_EEEEENS5_IJNS4_10UnderscoreESV_SV_EEEEENS4_13SM90_TMA_LOADENS4_14ComposedLayoutINS4_7SwizzleILi1ELi4ELi3EEENS4_18smem_ptr_flag_bitsILi8EEENSP_INS5_IJNSA_ILi8EEESG_EEENS5_IJSG_SB_EEEEEEEvNS4_8identityESY_S18_vS19_EENS_8epilogue10collective6detail29Sm90TmaWarpSpecializedAdapterINS1C_15DefaultEpilogueIaSI_SI_NS1B_6thread17LinearCombinationIaLi1EiiLNS1G_9ScaleType4KindE0ELNS_15FloatRoundStyleE2EaEENS1_15EpilogueDefaultEEEEEvvEEEEvNT_6ParamsE:
[----:B------:R-:W0:Y:S02]  /*0000*/  LDC R1, c[0x0][0x28] ;  /* 0x00000a00ff017b82 */ /* 0x000e240000000800 */
[----:B0-----:R-:W-:Y:S01]  /*0010*/  VIADD R1, R1, 0xfffffd48 ;  /* 0xfffffd4801017836 */ /* 0x001fe20000000000 */
[----:B------:R-:W0:Y:S01]  /*0020*/  S2R R2, SR_TID.X ;  /* 0x0000000000027919 */ /* 0x000e220000002100 */
[----:B------:R-:W-:Y:S01]  /*0030*/  ELECT P0, URZ, PT ;  /* 0x00000000003f782f */ /* 0x000fe20003800000 */
[----:B------:R-:W-:Y:S01]  /*0040*/  BSSY B0, `(.L_x_0) ;  /* 0x0000015000007945 */ /* 0x000fe20003800000 */
[--C-:B0-----:R-:W-:Y:S02]  /*0050*/  SHF.R.U32.HI R0, RZ, 0x5, R2.reuse ;  /* 0x00000005ff007819 */ /* 0x101fe40000011602 */
[----:B------:R-:W-:-:S03]  /*0060*/  SHF.R.U32.HI R2, RZ, 0x7, R2 ;  /* 0x00000007ff027819 */ /* 0x000fc60000011602 */
[----:B------:R-:W0:Y:S04]  /*0070*/  SHFL.IDX PT, R3, R0, RZ, 0x1f ;  /* 0x00001fff00037589 */ /* 0x000e2800000e0000 */
[----:B------:R-:W1:Y:S01]  /*0080*/  SHFL.IDX PT, R2, R2, RZ, 0x1f ;  /* 0x00001fff02027589 */ /* 0x000e6200000e0000 */
[----:B0-----:R-:W-:Y:S02]  /*0090*/  R2UR UR10, R3 ;  /* 0x00000000030a72ca */ /* 0x001fe400000e0000 */
[----:B-1----:R-:W-:-:S11]  /*00a0*/  R2UR UR5, R2 ;  /* 0x00000000020572ca */ /* 0x002fd600000e0000 */
[----:B------:R-:W-:Y:S02]  /*00b0*/  USHF.R.S32.HI UR4, URZ, 0x1f, UR10 ;  /* 0x0000001f3f047899 */ /* 0x000fe4000801140a */
[----:B------:R-:W-:Y:S02]  /*00c0*/  ISETP.NE.OR P0, PT, RZ, UR10, !P0 ;  /* 0x0000000aff007c0c */ /* 0x000fe4000c705670 */
[----:B------:R-:W-:-:S04]  /*00d0*/  ULEA.HI UR4, UR4, UR10, URZ, 0x2 ;  /* 0x0000000a04047291 */ /* 0x000fc8000f8f103f */
[----:B------:R-:W-:-:S04]  /*00e0*/  ULOP3.LUT UR4, UR4, 0xfffffffc, URZ, 0xc0, !UPT ;  /* 0xfffffffc04047892 */ /* 0x000fc8000f8ec03f */
[----:B------:R-:W-:-:S03]  /*00f0*/  UIADD3 UR10, UR10, -UR4, URZ ;  /* 0x800000040a0a7290 */ /* 0x000fc6000fffe03f */
[----:B------:R-:W-:Y:S09]  /*0100*/  @P0 BRA `(.L_x_1) ;  /* 0x0000000000200947 */ /* 0x000ff20003800000 */
[----:B------:R-:W-:Y:S02]  /*0110*/  ULDC.64 UR6, c[0x0][0x198] ;  /* 0x0000660000067ab9 */ /* 0x000fe40000000a00 */
[----:B------:R-:W-:Y:S02]  /*0120*/  UIADD3 UR8, UP0, UR6, 0xf0, URZ ;  /* 0x000000f006087890 */ /* 0x000fe4000ff1e03f */
[----:B------:R-:W-:Y:S02]  /*0130*/  UIADD3 UR6, UP1, UR6, 0x1f0, URZ ;  /* 0x000001f006067890 */ /* 0x000fe4000ff3e03f */
[----:B------:R-:W-:Y:S02]  /*0140*/  UIADD3.X UR9, URZ, UR7, URZ, UP0, !UPT ;  /* 0x000000073f097290 */ /* 0x000fe400087fe43f */
[----:B------:R-:W-:-:S07]  /*0150*/  UIADD3.X UR7, URZ, UR7, URZ, UP1, !UPT ;  /* 0x000000073f077290 */ /* 0x000fce0008ffe43f */
[----:B------:R0:W-:Y:S02]  /*0160*/  UTMACCTL.PF [UR8] ;  /* 0x00000000080079b9 */ /* 0x0001e40008040000 */
[----:B------:R0:W-:Y:S02]  /*0170*/  UTMACCTL.PF [UR6] ;  /* 0x00000000060079b9 */ /* 0x0001e40008040000 */
[----:B0-----:R-:W-:Y:S01]  /*0180*/  NOP ;  /* 0x0000000000007918 */ /* 0x001fe20000000000 */
.L_x_1:
[----:B------:R-:W-:Y:S05]  /*0190*/  BSYNC B0 ;  /* 0x0000000000007941 */ /* 0x000fea0003800000 */
.L_x_0:
[----:B------:R-:W0:Y:S01]  /*01a0*/  SHFL.IDX PT, R2, R0, RZ, 0x1f ;  /* 0x00001fff00027589 */ /* 0x000e2200000e0000 */
[----:B------:R-:W-:Y:S01]  /*01b0*/  UISETP.NE.AND UP0, UPT, UR10, 0x3, UPT ;  /* 0x000000030a00788c */ /* 0x000fe2000bf05270 */
[----:B------:R-:W-:Y:S01]  /*01c0*/  ISETP.NE.AND P1, PT, RZ, UR5, PT ;  /* 0x00000005ff007c0c */ /* 0x000fe2000bf25270 */
[----:B------:R-:W-:Y:S02]  /*01d0*/  UIADD3 UR18, UR5, -0x1, URZ ;  /* 0xffffffff05127890 */ /* 0x000fe4000fffe03f */
[----:B------:R-:W-:Y:S02]  /*01e0*/  UISETP.EQ.OR UP0, UPT, UR10, URZ, !UP0 ;  /* 0x0000003f0a00728c */ /* 0x000fe4000c702670 */
[----:B------:R-:W-:Y:S02]  /*01f0*/  UISETP.GE.U32.AND UP1, UPT, UR18, 0x2, UPT ;  /* 0x000000021200788c */ /* 0x000fe4000bf26070 */
[----:B------:R-:W-:-:S04]  /*0200*/  UISETP.EQ.AND UP0, UPT, UR5, URZ, UP0 ;  /* 0x0000003f0500728c */ /* 0x000fc80008702270 */
[----:B------:R-:W-:-:S04]  /*0210*/  USEL UR40, URZ, 0x1, !UP0 ;  /* 0x000000013f287887 */ /* 0x000fc8000c000000 */
[----:B------:R-:W-:Y:S01]  /*0220*/  USEL UR40, UR40, 0x2, UP1 ;  /* 0x0000000228287887 */ /* 0x000fe20008800000 */
[----:B0-----:R-:W-:-:S13]  /*0230*/  ISETP.NE.AND P0, PT, R2, RZ, PT ;  /* 0x000000ff0200720c */ /* 0x001fda0003f05270 */
[----:B------:R-:W-:Y:S05]  /*0240*/  @P0 BRA `(.L_x_2) ;  /* 0x0000000000700947 */ /* 0x000fea0003800000 */
[----:B------:R-:W0:Y:S01]  /*0250*/  S2UR UR8, SR_CgaCtaId ;  /* 0x00000000000879c3 */ /* 0x000e220000008800 */
[----:B------:R-:W-:Y:S01]  /*0260*/  UMOV UR4, 0x400 ;  /* 0x0000040000047882 */ /* 0x000fe20000000000 */
[----:B------:R-:W-:Y:S01]  /*0270*/  UMOV UR5, 0x1 ;  /* 0x0000000100057882 */ /* 0x000fe20000000000 */
[----:B------:R-:W-:Y:S01]  /*0280*/  UMOV UR6, 0x100 ;  /* 0x0000010000067882 */ /* 0x000fe20000000000 */
[----:B------:R-:W-:Y:S01]  /*0290*/  ELECT P0, URZ, PT ;  /* 0x00000000003f782f */ /* 0x000fe20003800000 */
[----:B------:R-:W-:-:S04]  /*02a0*/  UIADD3 UR6, -UR6, 0x100000, URZ ;  /* 0x0010000006067890 */ /* 0x000fc8000fffe13f */
[----:B------:R-:W-:Y:S02]  /*02b0*/  USHF.L.U32 UR7, UR6, 0xb, URZ ;  /* 0x0000000b06077899 */ /* 0x000fe4000800063f */
[----:B------:R-:W-:Y:S02]  /*02c0*/  USHF.L.U32 UR6, UR6, 0x1, URZ ;  /* 0x0000000106067899 */ /* 0x000fe4000800063f */
[----:B0-----:R-:W-:Y:S02]  /*02d0*/  ULEA UR8, UR8, UR4, 0x18 ;  /* 0x0000000408087291 */ /* 0x001fe4000f8ec03f */
[----:B------:R-:W-:-:S04]  /*02e0*/  UIADD3 UR4, -UR5, 0x100000, URZ ;  /* 0x0010000005047890 */ /* 0x000fc8000fffe13f */
[----:B------:R-:W-:Y:S02]  /*02f0*/  USHF.L.U32 UR5, UR4, 0xb, URZ ;  /* 0x0000000b04057899 */ /* 0x000fe4000800063f */
[----:B------:R-:W-:Y:S01]  /*0300*/  USHF.L.U32 UR4, UR4, 0x1, URZ ;  /* 0x0000000104047899 */ /* 0x000fe2000800063f */
[----:B------:R-:W0:Y:S11]  /*0310*/  FENCE.VIEW.ASYNC.S ;  /* 0x00000000000073c6 */ /* 0x000e360000000000 */
[----:B0-----:R0:W1:Y:S01]  /*0320*/  SYNCS.EXCH.64 URZ, [UR8], UR4 ;  /* 0x00000004083f75b2 */ /* 0x0010620008000100 */
[----:B------:R0:W2:Y:S01]  /*0330*/  SYNCS.EXCH.64 URZ, [UR8+0x38], UR6 ;  /* 0x00003806083f75b2 */ /* 0x0000a20008000100 */
[----:B------:R0:W3:Y:S01]  /*0340*/  SYNCS.EXCH.64 URZ, [UR8+0x8], UR4 ;  /* 0x00000804083f75b2 */ /* 0x0000e20008000100 */
[----:B------:R0:W4:Y:S01]  /*0350*/  SYNCS.EXCH.64 URZ, [UR8+0x40], UR6 ;  /* 0x00004006083f75b2 */ /* 0x0001220008000100 */
[----:B------:R0:W0:Y:S01]  /*0360*/  SYNCS.EXCH.64 URZ, [UR8+0x10], UR4 ;  /* 0x00001004083f75b2 */ /* 0x0000220008000100 */
        /* <DEDUP_REMOVED lines=9> */
[----:B------:R-:W-:Y:S01]  /*0400*/  NOP ;  /* 0x0000000000007918 */ /* 0x000fe20000000000 */
.L_x_2:
[----:B------:R-:W5:Y:S01]  /*0410*/  SHFL.IDX PT, R0, R0, RZ, 0x1f ;  /* 0x00001fff00007589 */ /* 0x000f6200000e0000 */
[----:B------:R-:W-:Y:S01]  /*0420*/  ELECT P0, URZ, PT ;  /* 0x00000000003f782f */ /* 0x000fe20003800000 */
[----:B------:R-:W1:Y:S01]  /*0430*/  S2UR UR17, SR_CTAID.Y ;  /* 0x00000000001179c3 */ /* 0x000e620000002600 */
[----:B0-----:R-:W-:Y:S01]  /*0440*/  ULDC UR5, c[0x0][0x65c] ;  /* 0x0001970000057ab9 */ /* 0x001fe20000000800 */
[----:B------:R-:W-:Y:S01]  /*0450*/  UMOV UR12, 0x20 ;  /* 0x00000020000c7882 */ /* 0x000fe20000000000 */
[----:B------:R-:W-:Y:S01]  /*0460*/  UISETP.NE.AND UP2, UPT, UR5, 0x1, UPT ;  /* 0x000000010500788c */ /* 0x000fe2000bf45270 */
[----:B------:R-:W-:Y:S01]  /*0470*/  NOP ;  /* 0x0000000000007918 */ /* 0x000fe20000000000 */
[----:B------:R-:W-:Y:S02]  /*0480*/  NOP ;  /* 0x0000000000007918 */ /* 0x000fe40000000000 */
[----:B------:R-:W-:Y:S01]  /*0490*/  UP2UR UR46, UPR, URZ, 0x4 ;  /* 0x000000043f2e7883 */ /* 0x000fe20008000000 */
[----:B------:R-:W0:Y:S01]  /*04a0*/  S2UR UR4, SR_CTAID.X ;  /* 0x00000000000479c3 */ /* 0x000e220000002500 */
[----:B------:R-:W-:-:S02]  /*04b0*/  PLOP3.LUT P2, PT, PT, PT, UP2, 0x80, 0x0 ;  /* 0x000000000000781c */ /* 0x000fc40003f4f028 */
[----:B------:R-:W-:Y:S02]  /*04c0*/  PLOP3.LUT P4, PT, PT, PT, UP2, 0x80, 0x0 ;  /* 0x000000000000781c */ /* 0x000fe40003f8f028 */
[----:B------:R-:W-:Y:S01]  /*04d0*/  PLOP3.LUT P3, PT, PT, PT, UP2, 0x80, 0x0 ;  /* 0x000000000000781c */ /* 0x000fe20003f6f028 */
[----:B------:R-:W-:Y:S01]  /*04e0*/  @UP2 ULDC UR14, c[0x0][0x10] ;  /* 0x00000400000e2ab9 */ /* 0x000fe20000000800 */
[----:B------:R-:W-:Y:S01]  /*04f0*/  @UP2 UMOV UR9, URZ ;  /* 0x0000003f00092c82 */ /* 0x000fe20008000000 */
[----:B------:R-:W-:Y:S01]  /*0500*/  @!UP2 ULDC UR11, c[0x0][0xc] ;  /* 0x00000300000baab9 */ /* 0x000fe20000000800 */
[----:B-----5:R-:W-:Y:S01]  /*0510*/  ISETP.NE.OR P0, PT, R0, RZ, !P0 ;  /* 0x000000ff0000720c */ /* 0x020fe20004705670 */
[----:B-1----:R-:W-:Y:S02]  /*0520*/  @UP2 UMOV UR7, UR17 ;  /* 0x0000001100072c82 */ /* 0x002fe40008000000 */
[----:B------:R-:W-:Y:S01]  /*0530*/  @UP2 UMOV UR8, UR7 ;  /* 0x0000000700082c82 */ /* 0x000fe20008000000 */
[----:B------:R-:W-:Y:S01]  /*0540*/  @!UP2 UMOV UR7, UR17 ;  /* 0x000000110007ac82 */ /* 0x000fe20008000000 */
[----:B0-----:R-:W-:-:S08]  /*0550*/  @UP2 UIMAD.WIDE.U32 UR14, UR4, UR14, UR8 ;  /* 0x0000000e040e22a5 */ /* 0x001fd0000f8e0008 */
[----:B------:R-:W-:Y:S01]  /*0560*/  VOTEU.ALL UP0, P0 ;  /* 0x00000000003f7886 */ /* 0x000fe20000000000 */
[----:B------:R-:W-:Y:S01]  /*0570*/  VOTEU.ALL UP1, P0 ;  /* 0x00000000003f7886 */ /* 0x000fe20000020000 */
[----:B------:R-:W-:-:S03]  /*0580*/  IMAD.U32 R2, RZ, RZ, UR14 ;  /* 0x0000000eff027e24 */ /* 0x000fc6000f8e00ff */
[----:B------:R-:W0:Y:S01]  /*0590*/  @!UP0 S2UR UR6, SR_CgaCtaId ;  /* 0x00000000000689c3 */ /* 0x000e220000008800 */
[----:B------:R-:W-:Y:S01]  /*05a0*/  @!UP0 UMOV UR5, 0x400 ;  /* 0x0000040000058882 */ /* 0x000fe20000000000 */
[----:B------:R-:W-:-:S04]  /*05b0*/  @!UP0 UIADD3 UR12, -UR12, 0x100000, URZ ;  /* 0x001000000c0c8890 */ /* 0x000fc8000fffe13f */
[----:B------:R-:W-:Y:S02]  /*05c0*/  @!UP0 USHF.L.U32 UR13, UR12, 0xb, URZ ;  /* 0x0000000b0c0d8899 */ /* 0x000fe4000800063f */
[----:B------:R-:W-:Y:S01]  /*05d0*/  @!UP0 USHF.L.U32 UR12, UR12, 0x1, URZ ;  /* 0x000000010c0c8899 */ /* 0x000fe2000800063f */
[----:B------:R-:W-:Y:S01]  /*05e0*/  IMAD.U32 R3, RZ, RZ, UR15 ;  /* 0x0000000fff037e24 */ /* 0x000fe2000f8e00ff */
[----:B0-----:R-:W-:Y:S01]  /*05f0*/  @!UP0 ULEA UR16, UR6, UR5, 0x18 ;  /* 0x0000000506108291 */ /* 0x001fe2000f8ec03f */
[----:B------:R-:W-:Y:S01]  /*0600*/  VOTEU.ALL UP0, P0 ;  /* 0x00000000003f7886 */ /* 0x000fe20000000000 */
[----:B------:R-:W-:Y:S01]  /*0610*/  PLOP3.LUT P0, PT, PT, PT, UP2, 0x80, 0x0 ;  /* 0x000000000000781c */ /* 0x000fe20003f0f028 */
[----:B------:R-:W-:Y:S01]  /*0620*/  UMOV UR5, URZ ;  /* 0x0000003f00057c82 */ /* 0x000fe20008000000 */
[----:B------:R-:W-:Y:S01]  /*0630*/  @UP2 UMOV UR6, URZ ;  /* 0x0000003f00062c82 */ /* 0x000fe20008000000 */
[----:B------:R-:W-:Y:S02]  /*0640*/  @!UP2 UIMAD.WIDE.U32 UR8, UR11, UR7, UR4 ;  /* 0x000000070b08a2a5 */ /* 0x000fe4000f8e0004 */
[----:B------:R-:W-:-:S04]  /*0650*/  @UP2 UIADD3 UR6, UR15, UR6, URZ ;  /* 0x000000060f062290 */ /* 0x000fc8000fffe03f */
[----:B------:R-:W-:Y:S01]  /*0660*/  IMAD.U32 R5, RZ, RZ, UR9 ;  /* 0x00000009ff057e24 */ /* 0x000fe2000f8e00ff */
[----:B------:R-:W0:Y:S02]  /*0670*/  FENCE.VIEW.ASYNC.S ;  /* 0x00000000000073c6 */ /* 0x000e240000000000 */
[----:B0-----:R0:W2:Y:S01]  /*0680*/  @!UP0 SYNCS.EXCH.64 URZ, [UR16+0x80], UR12 ;  /* 0x0000800c103f85b2 */ /* 0x0010a20008000100 */
[----:B------:R-:W-:Y:S02]  /*0690*/  @P2 IMAD.U32 R6, RZ, RZ, UR6 ;  /* 0x00000006ff062e24 */ /* 0x000fe4000f8e00ff */
[----:B------:R-:W-:Y:S02]  /*06a0*/  @P0 IMAD.MOV.U32 R7, RZ, RZ, R2 ;  /* 0x000000ffff070224 */ /* 0x000fe400078e0002 */
[----:B------:R-:W-:Y:S02]  /*06b0*/  IMAD.U32 R2, RZ, RZ, UR8 ;  /* 0x00000008ff027e24 */ /* 0x000fe4000f8e00ff */
[----:B------:R-:W-:-:S02]  /*06c0*/  @!P4 IMAD.MOV.U32 R6, RZ, RZ, R5 ;  /* 0x000000ffff06c224 */ /* 0x000fc400078e0005 */
[----:B------:R-:W-:Y:S02]  /*06d0*/  @!P3 IMAD.MOV.U32 R7, RZ, RZ, R2 ;  /* 0x000000ffff07b224 */ /* 0x000fe400078e0002 */
[----:B------:R-:W-:Y:S01]  /*06e0*/  IMAD.U32 R3, RZ, RZ, UR9 ;  /* 0x00000009ff037e24 */ /* 0x000fe2000f8e00ff */
[----:B------:R0:W-:Y:S01]  /*06f0*/  STL [R1+0x200], R6 ;  /* 0x0002000601007387 */ /* 0x0001e20000100800 */
[----:B------:R-:W-:-:S03]  /*0700*/  IMAD.U32 R4, RZ, RZ, UR8 ;  /* 0x00000008ff047e24 */ /* 0x000fc6000f8e00ff */
[----:B------:R0:W-:Y:S01]  /*0710*/  STL [R1+0x204], R7 ;  /* 0x0002040701007387 */ /* 0x0001e20000100800 */
[----:B------:R0:W2:Y:S01]  /*0720*/  @!UP1 SYNCS.EXCH.64 URZ, [UR16+0x88], UR12 ;  /* 0x0000880c103f95b2 */ /* 0x0000a20008000100 */
[----:B------:R-:W-:Y:S01]  /*0730*/  NOP ;  /* 0x0000000000007918 */ /* 0x000fe20000000000 */
[----:B--234-:R-:W-:Y:S06]  /*0740*/  BAR.SYNC.DEFER_BLOCKING 0x0 ;  /* 0x0000000000007b1d */ /* 0x01cfec0000010000 */
[----:B------:R-:W-:Y:S05]  /*0750*/  @!P1 BRA `(.L_x_3) ;  /* 0x00000100004c9947 */ /* 0x000fea0003800000 */
[----:B------:R-:W-:-:S06]  /*0760*/  UISETP.GT.U32.AND UP0, UPT, UR18, 0x1, UPT ;  /* 0x000000011200788c */ /* 0x000fcc000bf04070 */
[----:B------:R-:W-:-:S13]  /*0770*/  PLOP3.LUT P0, PT, PT, PT, UP0, 0x80, 0x0 ;  /* 0x000000000000781c */ /* 0x000fda0003f0f008 */
[----:B0-----:R-:W-:Y:S05]  /*0780*/  @P0 EXIT ;  /* 0x000000000000094d */ /* 0x001fea0003800000 */
[----:B------:R-:W-:Y:S01]  /*0790*/  ULDC.64 UR8, c[0x0][0x650] ;  /* 0x0001940000087ab9 */ /* 0x000fe20000000a00 */
[----:B------:R-:W-:Y:S01]  /*07a0*/  UMOV UR42, 0xffffffff ;  /* 0xffffffff002a7882 */ /* 0x000fe20000000000 */
[----:B------:R-:W-:Y:S01]  /*07b0*/  ISETP.GE.U32.AND P0, PT, R7, UR8, PT ;  /* 0x0000000807007c0c */ /* 0x000fe2000bf06070 */
[----:B------:R-:W-:Y:S01]  /*07c0*/  UMOV UR41, 0xffffffff ;  /* 0xffffffff00297882 */ /* 0x000fe20000000000 */
[----:B------:R-:W-:Y:S01]  /*07d0*/  UMOV UR44, 0xffffffff ;  /* 0xffffffff002c7882 */ /* 0x000fe20000000000 */
[----:B------:R-:W-:Y:S02]  /*07e0*/  PRMT R0, RZ, 0x7610, R0 ;  /* 0x00007610ff007816 */ /* 0x000fe40000000000 */
[----:B------:R-:W-:-:S13]  /*07f0*/  ISETP.GE.U32.AND.EX P0, PT, R6, UR9, PT, P0 ;  /* 0x0000000906007c0c */ /* 0x000fda000bf06100 */
[----:B------:R-:W-:Y:S05]  /*0800*/  @P0 BRA `(.L_x_4) ;  /* 0x0000000400800947 */ /* 0x000fea0003800000 */
[----:B------:R-:W-:Y:S01]  /*0810*/  I2FP.F32.U32 R0, UR4 ;  /* 0x0000000400007c45 */ /* 0x000fe20008201000 */
[----:B------:R-:W-:Y:S01]  /*0820*/  ULDC.64 UR16, c[0x0][0x628] ;  /* 0x00018a0000107ab9 */ /* 0x000fe20000000a00 */
[----:B------:R-:W-:Y:S01]  /*0830*/  ULDC UR6, c[0x0][0x150] ;  /* 0x0000540000067ab9 */ /* 0x000fe20000000800 */
[----:B------:R-:W-:Y:S01]  /*0840*/  ISETP.NE.U32.AND P0, PT, RZ, UR16, PT ;  /* 0x00000010ff007c0c */ /* 0x000fe2000bf05070 */
[----:B------:R-:W-:Y:S01]  /*0850*/  ULDC UR15, c[0x0][0x630] ;  /* 0x00018c00000f7ab9 */ /* 0x000fe20000000800 */
[----:B------:R-:W-:Y:S01]  /*0860*/  FMUL R0, R0, UR6 ;  /* 0x0000000600007c20 */ /* 0x000fe20008400000 */
[----:B------:R-:W-:Y:S01]  /*0870*/  R2UR UR18, R7 ;  /* 0x00000000071272ca */ /* 0x000fe200000e0000 */
[----:B------:R-:W-:Y:S01]  /*0880*/  ULDC UR20, c[0x0][0x154] ;  /* 0x0000550000147ab9 */ /* 0x000fe20000000800 */
[----:B------:R-:W-:Y:S01]  /*0890*/  ISETP.NE.AND.EX P0, PT, RZ, UR17, PT, P0 ;  /* 0x00000011ff007c0c */ /* 0x000fe2000bf05300 */
[----:B------:R0:W1:Y:S01]  /*08a0*/  F2I.U32.TRUNC.NTZ R2, R0 ;  /* 0x0000000000027305 */ /* 0x000062000020f000 */
[----:B------:R-:W-:-:S02]  /*08b0*/  R2UR UR19, R6 ;  /* 0x00000000061372ca */ /* 0x000fc400000e0000 */
[----:B------:R-:W-:Y:S02]  /*08c0*/  R2UR UR8, R7 ;  /* 0x00000000070872ca */ /* 0x000fe400000e0000 */
[----:B------:R-:W-:-:S07]  /*08d0*/  R2UR UR9, R6 ;  /* 0x00000000060972ca */ /* 0x000fce00000e0000 */
[----:B0-----:R-:W-:Y:S08]  /*08e0*/  @!P0 BRA `(.L_x_5) ;  /* 0x0000000000308947 */ /* 0x001ff00003800000 */
[----:B------:R-:W-:Y:S01]  /*08f0*/  R2UR UR8, R7 ;  /* 0x00000000070872ca */ /* 0x000fe200000e0000 */
[----:B------:R-:W-:Y:S01]  /*0900*/  ULDC UR6, c[0x0][0x634] ;  /* 0x00018d0000067ab9 */ /* 0x000fe20000000800 */
[----:B------:R-:W-:-:S11]  /*0910*/  R2UR UR14, R6 ;  /* 0x00000000060e72ca */ /* 0x000fd600000e0000 */
[----:B------:R-:W-:-:S04]  /*0920*/  UIADD3 UR6, UP0, UR8, UR6, URZ ;  /* 0x0000000608067290 */ /* 0x000fc8000ff1e03f */
[----:B------:R-:W-:-:S04]  /*0930*/  UIADD3.X UR14, URZ, UR14, URZ, UP0, !UPT ;  /* 0x0000000e3f0e7290 */ /* 0x000fc800087fe43f */
[----:B------:R-:W-:-:S04]  /*0940*/  UIMAD.WIDE.U32 UR8, UR14, UR16, URZ ;  /* 0x000000100e0872a5 */ /* 0x000fc8000f8e003f */
[----:B------:R-:W-:Y:S02]  /*0950*/  UIMAD.WIDE.U32 UR10, UP0, UR6, UR17, UR8 ;  /* 0x00000011060a72a5 */ /* 0x000fe4000f800008 */
[----:B------:R-:W-:Y:S02]  /*0960*/  UIMAD.WIDE.U32 UR8, UR6, UR16, URZ ;  /* 0x00000010060872a5 */ /* 0x000fe4000f8e003f */
[----:B------:R-:W-:Y:S02]  /*0970*/  UIADD3.X UR13, URZ, URZ, URZ, UP0, !UPT ;  /* 0x0000003f3f0d7290 */ /* 0x000fe400087fe43f */
[----:B------:R-:W-:Y:S01]  /*0980*/  UIADD3 URZ, UP0, UR9, UR10, URZ ;  /* 0x0000000a093f7290 */ /* 0x000fe2000ff1e03f */
[----:B------:R-:W-:-:S03]  /*0990*/  UMOV UR12, UR11 ;  /* 0x0000000b000c7c82 */ /* 0x000fc60008000000 */
[----:B------:R-:W-:-:S12]  /*09a0*/  UIMAD.WIDE.U32.X UR8, UR14, UR17, UR12, UP0 ;  /* 0x000000110e0872a5 */ /* 0x000fd800080e040c */
.L_x_5:
[----:B------:R-:W-:Y:S01]  /*09b0*/  USHF.R.U64 UR44, UR8, UR15, UR9 ;  /* 0x0000000f082c7299 */ /* 0x000fe20008001209 */
[----:B------:R-:W-:Y:S01]  /*09c0*/  I2FP.F32.U32 R0, UR7 ;  /* 0x0000000700007c45 */ /* 0x000fe20008201000 */
[----:B------:R-:W-:Y:S01]  /*09d0*/  USHF.R.U32.HI UR5, URZ, UR15, UR9 ;  /* 0x0000000f3f057299 */ /* 0x000fe20008011609 */
[----:B-1----:R-:W-:Y:S01]  /*09e0*/  R2UR UR12, R2 ;  /* 0x00000000020c72ca */ /* 0x002fe200000e0000 */
[----:B------:R-:W-:Y:S02]  /*09f0*/  UIADD3 UR6, UP0, URZ, -UR44, URZ ;  /* 0x8000002c3f067290 */ /* 0x000fe4000ff1e03f */
[----:B------:R-:W-:Y:S01]  /*0a00*/  FMUL R0, R0, UR20 ;  /* 0x0000001400007c20 */ /* 0x000fe20008400000 */
[----:B------:R-:W-:Y:S01]  /*0a10*/  ULDC.64 UR8, c[0x0][0x620] ;  /* 0x0001880000087ab9 */ /* 0x000fe20000000a00 */
[----:B------:R-:W-:Y:S01]  /*0a20*/  UIADD3.X UR5, URZ, ~UR5, URZ, UP0, !UPT ;  /* 0x800000053f057290 */ /* 0x000fe200087fe43f */
[----:B------:R-:W-:Y:S01]  /*0a30*/  UMOV UR10, UR18 ;  /* 0x00000012000a7c82 */ /* 0x000fe20008000000 */
[----:B------:R-:W-:-:S02]  /*0a40*/  UMOV UR11, UR19 ;  /* 0x00000013000b7c82 */ /* 0x000fc40008000000 */
[----:B------:R-:W-:Y:S01]  /*0a50*/  UIMAD UR5, UR5, UR8, URZ ;  /* 0x00000008050572a4 */ /* 0x000fe2000f8e023f */
[----:B------:R-:W0:Y:S01]  /*0a60*/  F2I.U32.TRUNC.NTZ R0, R0 ;  /* 0x0000000000007305 */ /* 0x000e22000020f000 */
[----:B------:R-:W-:Y:S02]  /*0a70*/  UIMAD.WIDE.U32 UR10, UR6, UR8, UR10 ;  /* 0x00000008060a72a5 */ /* 0x000fe4000f8e000a */
[----:B------:R-:W-:Y:S01]  /*0a80*/  UIMAD UR6, UR6, UR9, UR5 ;  /* 0x00000009060672a4 */ /* 0x000fe2000f8e0205 */
[----:B------:R-:W-:Y:S01]  /*0a90*/  ULDC UR21, c[0x0][0x658] ;  /* 0x0001960000157ab9 */ /* 0x000fe20000000800 */
[----:B------:R-:W-:Y:S02]  /*0aa0*/  UMOV UR19, 0xffffffff ;  /* 0xffffffff00137882 */ /* 0x000fe40000000000 */
[----:B------:R-:W-:Y:S01]  /*0ab0*/  UIADD3 UR6, UR11, UR6, URZ ;  /* 0x000000060b067290 */ /* 0x000fe2000fffe03f */
[----:B------:R-:W-:Y:S01]  /*0ac0*/  ULDC UR15, c[0x0][0x618] ;  /* 0x00018600000f7ab9 */ /* 0x000fe20000000800 */
[----:B------:R-:W-:Y:S01]  /*0ad0*/  ULDC.64 UR8, c[0x0][0x640] ;  /* 0x0001900000087ab9 */ /* 0x000fe20000000a00 */
[----:B------:R-:W-:Y:S01]  /*0ae0*/  USHF.L.U32 UR11, UR19, UR21, URZ ;  /* 0x00000015130b7299 */ /* 0x000fe2000800063f */
[----:B------:R-:W-:Y:S01]  /*0af0*/  ISETP.NE.U32.AND P0, PT, RZ, UR8, PT ;  /* 0x00000008ff007c0c */ /* 0x000fe2000bf05070 */
[----:B------:R-:W-:-:S02]  /*0b00*/  USHF.R.U64 UR19, UR10, UR15, UR6 ;  /* 0x0000000f0a137299 */ /* 0x000fc40008001206 */
[----:B------:R-:W-:Y:S01]  /*0b10*/  USHF.R.U32.HI UR10, URZ, UR15, UR6 ;  /* 0x0000000f3f0a7299 */ /* 0x000fe20008011606 */
[----:B0-----:R-:W-:Y:S01]  /*0b20*/  R2UR UR14, R0 ;  /* 0x00000000000e72ca */ /* 0x001fe200000e0000 */
[----:B------:R-:W-:Y:S01]  /*0b30*/  ULDC UR17, c[0x0][0x608] ;  /* 0x0001820000117ab9 */ /* 0x000fe20000000800 */
[----:B------:R-:W-:Y:S01]  /*0b40*/  ISETP.NE.AND.EX P0, PT, RZ, UR9, PT, P0 ;  /* 0x00000009ff007c0c */ /* 0x000fe2000bf05300 */
[----:B------:R-:W-:Y:S02]  /*0b50*/  USHF.R.U64 UR23, UR19, UR17, UR10 ;  /* 0x0000001113177299 */ /* 0x000fe4000800120a */
[----:B------:R-:W-:Y:S01]  /*0b60*/  USHF.R.U32.HI UR10, URZ, UR17, UR10 ;  /* 0x000000113f0a7299 */ /* 0x000fe2000801160a */
[----:B------:R-:W-:Y:S01]  /*0b70*/  UMOV UR16, 0x1 ;  /* 0x0000000100107882 */ /* 0x000fe20000000000 */
[----:B------:R-:W-:Y:S02]  /*0b80*/  UIADD3 UR12, -UR12, URZ, URZ ;  /* 0x0000003f0c0c7290 */ /* 0x000fe4000fffe13f */
[----:B------:R-:W-:-:S02]  /*0b90*/  USHF.R.U64 UR24, UR23, UR21, UR10 ;  /* 0x0000001517187299 */ /* 0x000fc4000800120a */
[----:B------:R-:W-:Y:S01]  /*0ba0*/  USHF.L.U32 UR6, UR16, UR21, URZ ;  /* 0x0000001510067299 */ /* 0x000fe2000800063f */
[----:B------:R-:W-:Y:S01]  /*0bb0*/  ULDC UR13, c[0x0][0x144] ;  /* 0x00005100000d7ab9 */ /* 0x000fe20000000800 */
[----:B------:R-:W-:Y:S01]  /*0bc0*/  ULDC UR5, c[0x0][0x600] ;  /* 0x0001800000057ab9 */ /* 0x000fe20000000800 */
[----:B------:R-:W-:Y:S02]  /*0bd0*/  ULOP3.LUT UR16, URZ, UR11, URZ, 0x33, !UPT ;  /* 0x0000000b3f107292 */ /* 0x000fe4000f8e333f */
[----:B------:R-:W-:Y:S02]  /*0be0*/  USHF.R.U32.HI UR11, URZ, UR21, UR10 ;  /* 0x000000153f0b7299 */ /* 0x000fe4000801160a */
[----:B------:R-:W-:Y:S02]  /*0bf0*/  UIADD3 UR18, UR5, -0x1, URZ ;  /* 0xffffffff05127890 */ /* 0x000fe4000fffe03f */
[----:B------:R-:W-:Y:S02]  /*0c00*/  UIADD3 UR20, -UR14, URZ, URZ ;  /* 0x0000003f0e147290 */ /* 0x000fe4000fffe13f */
[----:B------:R-:W-:Y:S01]  /*0c10*/  UIMAD UR4, UR13, UR12, UR4 ;  /* 0x0000000c0d0472a4 */ /* 0x000fe2000f8e0204 */
[----:B------:R-:W-:Y:S01]  /*0c20*/  ULDC UR25, c[0x0][0x148] ;  /* 0x0000520000197ab9 */ /* 0x000fe20000000800 */
[----:B------:R-:W-:Y:S01]  /*0c30*/  ULDC UR21, c[0x0][0x648] ;  /* 0x0001920000157ab9 */ /* 0x000fe20000000800 */
[----:B------:R-:W-:Y:S01]  /*0c40*/  ULDC UR22, c[0x0][0x638] ;  /* 0x00018e0000167ab9 */ /* 0x000fe20000000800 */
[----:B------:R-:W-:Y:S01]  /*0c50*/  UMOV UR10, UR24 ;  /* 0x00000018000a7c82 */ /* 0x000fe20008000000 */
[----:B------:R-:W-:Y:S07]  /*0c60*/  @!P0 BRA `(.L_x_6) ;  /* 0x0000000000308947 */ /* 0x000fee0003800000 */
[----:B------:R-:W-:Y:S02]  /*0c70*/  ULDC UR14, c[0x0][0x64c] ;  /* 0x00019300000e7ab9 */ /* 0x000fe40000000800 */
        /* <DEDUP_REMOVED lines=8> */
[----:B------:R-:W-:-:S07]  /*0d00*/  UIMAD.WIDE.U32.X UR8, UR17, UR9, UR14, UP0 ;  /* 0x00000009110872a5 */ /* 0x000fce00080e040e */
[----:B------:R-:W-:Y:S01]  /*0d10*/  UMOV UR10, UR8 ;  /* 0x00000008000a7c82 */ /* 0x000fe20008000000 */
[----:B------:R-:W-:-:S05]  /*0d20*/  UMOV UR11, UR9 ;  /* 0x00000009000b7c82 */ /* 0x000fca0008000000 */
.L_x_6:
[----:B------:R-:W-:Y:S01]  /*0d30*/  UISETP.NE.AND UP0, UPT, UR46, URZ, UPT ;  /* 0x0000003f2e00728c */ /* 0x000fe2000bf05270 */
[----:B------:R-:W-:Y:S01]  /*0d40*/  IMAD.MOV.U32 R0, RZ, RZ, 0x1 ;  /* 0x00000001ff007424 */ /* 0x000fe200078e00ff */
[----:B------:R-:W-:Y:S02]  /*0d50*/  USHF.R.U64 UR8, UR10, UR21, UR11 ;  /* 0x000000150a087299 */ /* 0x000fe4000800120b */
[----:B------:R-:W-:Y:S02]  /*0d60*/  ULOP3.LUT UR16, UR23, UR16, URZ, 0xc0, !UPT ;  /* 0x0000001017107292 */ /* 0x000fe4000f8ec03f */
[----:B------:R-:W-:Y:S02]  /*0d70*/  ULOP3.LUT UR18, UR19, UR18, URZ, 0xc0, !UPT ;  /* 0x0000001213127292 */ /* 0x000fe4000f8ec03f */
[----:B------:R-:W-:-:S03]  /*0d80*/  UIMAD UR16, UR6, UR8, UR16 ;  /* 0x00000008061072a4 */ /* 0x000fc6000f8e0210 */
[----:B------:R-:W-:Y:S02]  /*0d90*/  @UP0 UIMAD UR4, UR25, UR20, UR7 ;  /* 0x00000014190402a4 */ /* 0x000fe4000f8e0207 */
[----:B------:R-:W-:-:S04]  /*0da0*/  UIADD3 UR7, -UR8, URZ, URZ ;  /* 0x0000003f08077290 */ /* 0x000fc8000fffe13f */
[----:B------:R-:W-:-:S03]  /*0db0*/  UIMAD UR6, UR7, UR22, UR24 ;  /* 0x00000016070672a4 */ /* 0x000fc6000f8e0218 */
[----:B------:R-:W-:Y:S01]  /*0dc0*/  ULDC UR7, c[0x0][0x610] ;  /* 0x0001840000077ab9 */ /* 0x000fe20000000800 */
[----:B------:R-:W-:Y:S02]  /*0dd0*/  UIMAD UR6, UR6, UR5, UR18 ;  /* 0x00000005060672a4 */ /* 0x000fe4000f8e0212 */
[----:B------:R-:W-:-:S04]  /*0de0*/  UIMAD UR4, UR16, UR7, UR4 ;  /* 0x00000007100472a4 */ /* 0x000fc8000f8e0204 */
[----:B------:R-:W-:Y:S02]  /*0df0*/  USEL UR41, UR6, UR4, !UP0 ;  /* 0x0000000406297287 */ /* 0x000fe4000c000000 */
[----:B------:R-:W-:-:S12]  /*0e00*/  USEL UR42, UR4, UR6, !UP0 ;  /* 0x00000006042a7287 */ /* 0x000fd8000c000000 */
.L_x_4:
[----:B------:R-:W-:-:S08]  /*0e10*/  NOP ;  /* 0x0000000000007918 */ /* 0x000fd00000000000 */
[----:B------:R-:W0:Y:S02]  /*0e20*/  USETMAXREG.TRY_ALLOC.CTAPOOL UP0, 0xf0 ;  /* 0x000000f0000079c8 */ /* 0x000e240008000600 */
[----:B0-----:R-:W-:-:S13]  /*0e30*/  PLOP3.LUT P0, PT, PT, PT, UP0, 0x80, 0x0 ;  /* 0x000000000000781c */ /* 0x001fda0003f0f008 */
[----:B------:R-:W-:Y:S05]  /*0e40*/  @!P0 BRA `(.L_x_4) ;  /* 0xfffffffc00f08947 */ /* 0x000fea000383ffff */
[----:B------:R-:W-:Y:S01]  /*0e50*/  ULDC.64 UR4, c[0x0][0x598] ;  /* 0x0001660000047ab9 */ /* 0x000fe20000000a00 */
[----:B------:R-:W-:Y:S01]  /*0e60*/  ULDC.64 UR36, c[0x0][0x208] ;  /* 0x0000820000247ab9 */ /* 0x000fe20000000a00 */
[----:B------:R-:W-:-:S04]  /*0e70*/  ISETP.NE.U32.AND P0, PT, RZ, UR4, PT ;  /* 0x00000004ff007c0c */ /* 0x000fc8000bf05070 */
[----:B------:R-:W-:-:S13]  /*0e80*/  ISETP.NE.AND.EX P0, PT, RZ, UR5, PT, P0 ;  /* 0x00000005ff007c0c */ /* 0x000fda000bf05300 */
[----:B------:R-:W-:Y:S05]  /*0e90*/  @!P0 BRA `(.L_x_7) ;  /* 0x00000000001c8947 */ /* 0x000fea0003800000 */
[----:B------:R-:W0:Y:S02]  /*0ea0*/  LDC.64 R2, c[0x0][0x598] ;  /* 0x00016600ff027b82 */ /* 0x000e240000000a00 */
[----:B0-----:R-:W2:Y:S02]  /*0eb0*/  LDG.E.64 R2, desc[UR36][R2.64] ;  /* 0x0000002402027981 */ /* 0x001ea4000c1e1b00 */
[----:B--2---:R-:W-:-:S04]  /*0ec0*/  ISETP.NE.U32.AND P0, PT, R2, RZ, PT ;  /* 0x000000ff0200720c */ /* 0x004fc80003f05070 */
[----:B------:R-:W-:-:S13]  /*0ed0*/  ISETP.NE.AND.EX P0, PT, R3, RZ, PT, P0 ;  /* 0x000000ff0300720c */ /* 0x000fda0003f05300 */
[----:B------:R-:W-:Y:S05]  /*0ee0*/  @!P0 BRA `(.L_x_7) ;  /* 0x0000000000088947 */ /* 0x000fea0003800000 */
[----:B------:R0:W5:Y:S01]  /*0ef0*/  LD.E R17, desc[UR36][R2.64] ;  /* 0x0000002402117980 */ /* 0x000162000c101900 */
[----:B------:R-:W-:Y:S05]  /*0f00*/  BRA `(.L_x_8) ;  /* 0x0000000000247947 */ /* 0x000fea0003800000 */
.L_x_7:
[----:B------:R-:W-:Y:S02]  /*0f10*/  ULDC.64 UR4, c[0x0][0x588] ;  /* 0x0001620000047ab9 */ /* 0x000fe40000000a00 */
[----:B------:R-:W-:-:S04]  /*0f20*/  ISETP.NE.U32.AND P0, PT, RZ, UR4, PT ;  /* 0x00000004ff007c0c */ /* 0x000fc8000bf05070 */
[----:B------:R-:W-:-:S13]  /*0f30*/  ISETP.NE.AND.EX P0, PT, RZ, UR5, PT, P0 ;  /* 0x00000005ff007c0c */ /* 0x000fda000bf05300 */
[----:B------:R-:W-:Y:S05]  /*0f40*/  @!P0 BRA `(.L_x_9) ;  /* 0x00000000000c8947 */ /* 0x000fea0003800000 */
[----:B------:R-:W0:Y:S02]  /*0f50*/  LDC.64 R2, c[0x0][0x588] ;  /* 0x00016200ff027b82 */ /* 0x000e240000000a00 */
[----:B0-----:R1:W5:Y:S01]  /*0f60*/  LDG.E R17, desc[UR36][R2.64] ;  /* 0x0000002402117981 */ /* 0x001362000c1e1900 */
[----:B------:R-:W-:Y:S05]  /*0f70*/  BRA `(.L_x_8) ;  /* 0x0000000000087947 */ /* 0x000fea0003800000 */
.L_x_9:
[----:B------:R-:W-:Y:S02]  /*0f80*/  ULDC UR4, c[0x0][0x580] ;  /* 0x0001600000047ab9 */ /* 0x000fe40000000800 */
[----:B------:R-:W-:-:S07]  /*0f90*/  IMAD.U32 R17, RZ, RZ, UR4 ;  /* 0x00000004ff117e24 */ /* 0x000fce000f8e00ff */
.L_x_8:
[----:B------:R-:W-:Y:S02]  /*0fa0*/  ULDC.64 UR4, c[0x0][0x5a0] ;  /* 0x0001680000047ab9 */ /* 0x000fe40000000a00 */
[----:B------:R-:W-:-:S04]  /*0fb0*/  ISETP.NE.U32.AND P0, PT, RZ, UR4, PT ;  /* 0x00000004ff007c0c */ /* 0x000fc8000bf05070 */
[----:B------:R-:W-:-:S13]  /*0fc0*/  ISETP.NE.AND.EX P0, PT, RZ, UR5, PT, P0 ;  /* 0x00000005ff007c0c */ /* 0x000fda000bf05300 */
[----:B------:R-:W-:Y:S05]  /*0fd0*/  @!P0 BRA `(.L_x_10) ;  /* 0x00000000001c8947 */ /* 0x000fea0003800000 */
[----:B01----:R-:W0:Y:S02]  /*0fe0*/  LDC.64 R2, c[0x0][0x5a0] ;  /* 0x00016800ff027b82 */ /* 0x003e240000000a00 */
[----:B0-----:R-:W2:Y:S02]  /*0ff0*/  LDG.E.64 R2, desc[UR36][R2.64] ;  /* 0x0000002402027981 */ /* 0x001ea4000c1e1b00 */
[----:B--2---:R-:W-:-:S04]  /*1000*/  ISETP.NE.U32.AND P0, PT, R2, RZ, PT ;  /* 0x000000ff0200720c */ /* 0x004fc80003f05070 */
[----:B------:R-:W-:-:S13]  /*1010*/  ISETP.NE.AND.EX P0, PT, R3, RZ, PT, P0 ;  /* 0x000000ff0300720c */ /* 0x000fda0003f05300 */
[----:B------:R-:W-:Y:S05]  /*1020*/  @!P0 BRA `(.L_x_10) ;  /* 0x0000000000088947 */ /* 0x000fea0003800000 */
[----:B------:R0:W5:Y:S01]  /*1030*/  LD.E R18, desc[UR36][R2.64] ;  /* 0x0000002402127980 */ /* 0x000162000c101900 */
[----:B------:R-:W-:Y:S05]  /*1040*/  BRA `(.L_x_11) ;  /* 0x0000000000247947 */ /* 0x000fea0003800000 */
.L_x_10:
[----:B------:R-:W-:Y:S02]  /*1050*/  ULDC.64 UR4, c[0x0][0x590] ;  /* 0x0001640000047ab9 */ /* 0x000fe40000000a00 */
[----:B------:R-:W-:-:S04]  /*1060*/  ISETP.NE.U32.AND P0, PT, RZ, UR4, PT ;  /* 0x00000004ff007c0c */ /* 0x000fc8000bf05070 */
[----:B------:R-:W-:-:S13]  /*1070*/  ISETP.NE.AND.EX P0, PT, RZ, UR5, PT, P0 ;  /* 0x00000005ff007c0c */ /* 0x000fda000bf05300 */
[----:B------:R-:W-:Y:S05]  /*1080*/  @!P0 BRA `(.L_x_12) ;  /* 0x00000000000c8947 */ /* 0x000fea0003800000 */
[----:B------:R-:W2:Y:S02]  /*1090*/  LDC.64 R18, c[0x0][0x590] ;  /* 0x00016400ff127b82 */ /* 0x000ea40000000a00 */
[----:B--2---:R2:W5:Y:S01]  /*10a0*/  LDG.E R18, desc[UR36][R18.64] ;  /* 0x0000002412127981 */ /* 0x004562000c1e1900 */
[----:B------:R-:W-:Y:S05]  /*10b0*/  BRA `(.L_x_11) ;  /* 0x0000000000087947 */ /* 0x000fea0003800000 */
.L_x_12:
[----:B------:R-:W-:Y:S02]  /*10c0*/  ULDC UR4, c[0x0][0x584] ;  /* 0x0001610000047ab9 */ /* 0x000fe40000000800 */
[----:B------:R-:W-:-:S07]  /*10d0*/  IMAD.U32 R18, RZ, RZ, UR4 ;  /* 0x00000004ff127e24 */ /* 0x000fce000f8e00ff */
.L_x_11:
[----:B------:R-:W-:-:S13]  /*10e0*/  LOP3.LUT P0, RZ, R0, 0xff, RZ, 0xc0, !PT ;  /* 0x000000ff00ff7812 */ /* 0x000fda000780c0ff */
[----:B------:R-:W-:Y:S05]  /*10f0*/  @!P0 EXIT ;  /* 0x000000000000894d */ /* 0x000fea0003800000 */
[----:B------:R-:W-:Y:S01]  /*1100*/  ULDC UR4, c[0x0][0x28c] ;  /* 0x0000a30000047ab9 */ /* 0x000fe20000000800 */
[----:B------:R-:W-:Y:S01]  /*1110*/  UMOV UR39, URZ ;  /* 0x0000003f00277c82 */ /* 0x000fe20008000000 */
[----:B------:R-:W-:Y:S01]  /*1120*/  UIADD3 UR4, UR4, 0x1f, URZ ;  /* 0x0000001f04047890 */ /* 0x000fe2000fffe03f */
[----:B------:R-:W-:-:S03]  /*1130*/  UMOV UR38, URZ ;  /* 0x0000003f00267c82 */ /* 0x000fc60008000000 */
[----:B------:R-:W-:-:S04]  /*1140*/  USHF.R.S32.HI UR5, URZ, 0x1f, UR4 ;  /* 0x0000001f3f057899 */ /* 0x000fc80008011404 */
[----:B------:R-:W-:-:S04]  /*1150*/  ULEA.HI UR5, UR5, UR4, URZ, 0x5 ;  /* 0x0000000405057291 */ /* 0x000fc8000f8f283f */
[----:B------:R-:W-:-:S12]  /*1160*/  USHF.R.S32.HI UR43, URZ, 0x5, UR5 ;  /* 0x000000053f2b7899 */ /* 0x000fd80008011405 */
.L_x_546:
[----:B------:R-:W3:Y:S01]  /*1170*/  S2R R0, SR_TID.X ;  /* 0x0000000000007919 */ /* 0x000ee20000002100 */
[----:B----4-:R-:W4:Y:S01]  /*1180*/  S2UR UR7, SR_CgaCtaId ;  /* 0x00000000000779c3 */ /* 0x010f220000008800 */
[----:B------:R-:W-:Y:S02]  /*1190*/  UMOV UR6, 0x400 ;  /* 0x0000040000067882 */ /* 0x000fe40000000000 */
[----:B----4-:R-:W-:Y:S01]  /*11a0*/  ULEA UR6, UR7, UR6, 0x18 ;  /* 0x0000000607067291 */ /* 0x010fe2000f8ec03f */
[----:B---3--:R-:W-:-:S04]  /*11b0*/  LOP3.LUT R0, R0, 0x80, RZ, 0xc0, !PT ;  /* 0x0000008000007812 */ /* 0x008fc800078ec0ff */
[----:B------:R-:W-:-:S06]  /*11c0*/  SHF.R.U32.HI R0, RZ, 0x7, R0 ;  /* 0x00000007ff007819 */ /* 0x000fcc0000011600 */
[----:B------:R-:W3:Y:S02]  /*11d0*/  SHFL.IDX PT, R0, R0, RZ, 0x1f ;  /* 0x00001fff00007589 */ /* 0x000ee400000e0000 */
[----:B---3--:R-:W-:-:S13]  /*11e0*/  R2UR UR4, R0 ;  /* 0x00000000000472ca */ /* 0x008fda00000e0000 */
[----:B------:R-:W-:-:S04]  /*11f0*/  ULEA.HI UR5, UR4, UR4, URZ, 0x1 ;  /* 0x0000000404057291 */ /* 0x000fc8000f8f083f */
[----:B------:R-:W-:-:S04]  /*1200*/  ULOP3.LUT UR5, UR5, 0x1ffffe, URZ, 0xc0, !UPT ;  /* 0x001ffffe05057892 */ /* 0x000fc8000f8ec03f */
[----:B------:R-:W-:-:S03]  /*1210*/  UIADD3 UR5, UR4, -UR5, URZ ;  /* 0x8000000504057290 */ /* 0x000fc6000fffe03f */
[----:B------:R-:W-:Y:S01]  /*1220*/  ULDC UR4, c[0x0][0x28c] ;  /* 0x0000a30000047ab9 */ /* 0x000fe20000000800 */
[----:B------:R-:W-:Y:S01]  /*1230*/  ULEA UR5, UR5, UR6, 0xb ;  /* 0x0000000605057291 */ /* 0x000fe2000f8e583f */
[----:B------:R-:W-:-:S03]  /*1240*/  ISETP.LT.AND P0, PT, RZ, UR4, PT ;  /* 0x00000004ff007c0c */ /* 0x000fc6000bf01270 */
[----:B------:R-:W-:-:S04]  /*1250*/  UIADD3 UR5, UR5, 0x180, URZ ;  /* 0x0000018005057890 */ /* 0x000fc8000fffe03f */
[----:B------:R-:W-:-:S04]  /*1260*/  USHF.R.U32.HI UR5, URZ, 0x4, UR5 ;  /* 0x000000043f057899 */ /* 0x000fc80008011605 */
[----:B------:R-:W-:-:S04]  /*1270*/  ULOP3.LUT UR5, UR5, 0x3fff, URZ, 0xc0, !UPT ;  /* 0x00003fff05057892 */ /* 0x000fc8000f8ec03f */
[----:B------:R-:W-:Y:S01]  /*1280*/  ULOP3.LUT UR45, UR5, 0x10000, URZ, 0xfc, !UPT ;  /* 0x00010000052d7892 */ /* 0x000fe2000f8efc3f */
[----:B------:R-:W-:Y:S11]  /*1290*/  @P0 BRA `(.L_x_13) ;  /* 0x0000000000400947 */ /* 0x000ff60003800000 */
[----:B------:R-:W-:Y:S01]  /*12a0*/  MOV R0, 0x0 ;  /* 0x0000000000007802 */ /* 0x000fe20000000f00 */
[----:B------:R-:W-:Y:S01]  /*12b0*/  ULDC.64 UR4, c[0x4][0x68] ;  /* 0x01001a0000047ab9 */ /* 0x000fe20000000a00 */
[----:B------:R-:W-:Y:S01]  /*12c0*/  ULDC.64 UR6, c[0x4][0x8] ;  /* 0x0100020000067ab9 */ /* 0x000fe20000000a00 */
[----:B------:R-:W-:Y:S01]  /*12d0*/  IMAD.U32 R4, RZ, RZ, UR4 ;  /* 0x00000004ff047e24 */ /* 0x000fe2000f8e00ff */
[----:B01----:R0:W1:Y:S01]  /*12e0*/  LDC.64 R2, c[0x4][R0] ;  /* 0x0100000000027b82 */ /* 0x0030620000000a00 */
[----:B------:R-:W-:Y:S01]  /*12f0*/  IMAD.U32 R5, RZ, RZ, UR5 ;  /* 0x00000005ff057e24 */ /* 0x000fe2000f8e00ff */
[----:B------:R-:W-:Y:S01]  /*1300*/  ULDC.64 UR4, c[0x4][0x70] ;  /* 0x01001c0000047ab9 */ /* 0x000fe20000000a00 */
[----:B------:R-:W-:Y:S02]  /*1310*/  IMAD.U32 R10, RZ, RZ, UR6 ;  /* 0x00000006ff0a7e24 */ /* 0x000fe4000f8e00ff */
[----:B------:R-:W-:Y:S02]  /*1320*/  IMAD.U32 R6, RZ, RZ, UR4 ;  /* 0x00000004ff067e24 */ /* 0x000fe4000f8e00ff */
[----:B------:R-:W-:-:S02]  /*1330*/  IMAD.U32 R7, RZ, RZ, UR5 ;  /* 0x00000005ff077e24 */ /* 0x000fc4000f8e00ff */
[----:B------:R-:W-:Y:S02]  /*1340*/  IMAD.U32 R11, RZ, RZ, UR7 ;  /* 0x00000007ff0b7e24 */ /* 0x000fe4000f8e00ff */
[----:B------:R-:W-:Y:S02]  /*1350*/  IMAD.MOV.U32 R8, RZ, RZ, 0x1e1 ;  /* 0x000001e1ff087424 */ /* 0x000fe400078e00ff */
[----:B------:R-:W-:Y:S02]  /*1360*/  IMAD.MOV.U32 R12, RZ, RZ, 0x1 ;  /* 0x00000001ff0c7424 */ /* 0x000fe400078e00ff */
[----:B0-----:R-:W-:-:S07]  /*1370*/  IMAD.MOV.U32 R13, RZ, RZ, RZ ;  /* 0x000000ffff0d7224 */ /* 0x001fce00078e00ff */
[----:B------:R-:W-:-:S07]  /*1380*/  LEPC R20, `(.L_x_13) ;  /* 0x000000001014794e */ /* 0x000fce0000000000 */
[----:B-12--5:R-:W-:Y:S05]  /*1390*/  CALL.ABS.NOINC R2 ;  /* 0x0000000002007343 */ /* 0x026fea0003c00000 */
.L_x_13:
[----:B------:R-:W-:-:S06]  /*13a0*/  ULOP3.LUT UR4, UR40, 0x1, URZ, 0xfc, !UPT ;  /* 0x0000000128047892 */ /* 0x000fcc000f8efc3f */
[----:B------:R-:W-:-:S05]  /*13b0*/  IMAD.U32 R0, RZ, RZ, UR4 ;  /* 0x00000004ff007e24 */ /* 0x000fca000f8e00ff */
[----:B------:R-:W-:-:S13]  /*13c0*/  ISETP.NE.AND P0, PT, R0, 0x3, PT ;  /* 0x000000030000780c */ /* 0x000fda0003f05270 */
[----:B------:R-:W-:Y:S05]  /*13d0*/  @!P0 BRA `(.L_x_14) ;  /* 0x0000000000048947 */ /* 0x000fea0003800000 */
[----:B------:R-:W-:Y:S01]  /*13e0*/  BPT.TRAP 0x1 ;  /* 0x000000040000795c */ /* 0x000fe20000300000 */
.L_x_14:
[----:B------:R-:W3:Y:S01]  /*13f0*/  S2UR UR5, SR_CgaCtaId ;  /* 0x00000000000579c3 */ /* 0x000ee20000008800 */
[----:B------:R-:W-:Y:S01]  /*1400*/  UMOV UR4, 0x400 ;  /* 0x0000040000047882 */ /* 0x000fe20000000000 */
[----:B01----:R-:W-:Y:S02]  /*1410*/  IMAD.U32 R2, RZ, RZ, UR39 ;  /* 0x00000027ff027e24 */ /* 0x003fe4000f8e00ff */
[----:B------:R-:W-:-:S03]  /*1420*/  IMAD.U32 R3, RZ, RZ, UR38 ;  /* 0x00000026ff037e24 */ /* 0x000fc6000f8e00ff */
[----:B------:R-:W-:Y:S01]  /*1430*/  SHF.L.U32 R2, R2, 0x1f, RZ ;  /* 0x0000001f02027819 */ /* 0x000fe200000006ff */
[----:B---3--:R-:W-:-:S06]  /*1440*/  ULEA UR4, UR5, UR4, 0x18 ;  /* 0x0000000405047291 */ /* 0x008fcc000f8ec03f */
[----:B------:R-:W-:-:S04]  /*1450*/  IMAD.U32 R0, RZ, RZ, UR4 ;  /* 0x00000004ff007e24 */ /* 0x000fc8000f8e00ff */
[----:B------:R-:W-:-:S04]  /*1460*/  IMAD R3, R3, 0x8, R0 ;  /* 0x0000000803037824 */ /* 0x000fc800078e0200 */
[----:B------:R0:W1:Y:S01]  /*1470*/  SYNCS.PHASECHK.TRANS64.TRYWAIT P1, [R3+URZ], R2 ;  /* 0x00000002030075a7 */ /* 0x000062000802017f */
[----:B------:R-:W-:Y:S05]  /*1480*/  @!P0 BRA `(.L_x_15) ;  /* 0x0000000000048947 */ /* 0x000fea0003800000 */
[----:B------:R-:W-:Y:S01]  /*1490*/  BPT.TRAP 0x1 ;  /* 0x000000040000795c */ /* 0x000fe20000300000 */
.L_x_15:
[----:B-1----:R-:W-:Y:S05]  /*14a0*/  @P1 BRA `(.L_x_16) ;  /* 0x0000000000081947 */ /* 0x002fea0003800000 */
[----:B------:R-:W1:Y:S02]  /*14b0*/  SYNCS.PHASECHK.TRANS64.TRYWAIT P1, [R3+URZ], R2 ;  /* 0x00000002030075a7 */ /* 0x000e64000802017f */
[----:B-1----:R-:W-:Y:S05]  /*14c0*/  @!P1 BRA `(.L_x_17) ;  /* 0x0000010c00589947 */ /* 0x002fea0003800000 */
.L_x_16:
[----:B------:R-:W-:-:S04]  /*14d0*/  UISETP.LT.AND UP0, UPT, UR43, 0x1, UPT ;  /* 0x000000012b00788c */ /* 0x000fc8000bf01270 */
[----:B------:R-:W-:-:S06]  /*14e0*/  USEL UR4, UR43, 0x1, UP0 ;  /* 0x000000012b047887 */ /* 0x000fcc0008000000 */
[----:B01----:R-:W-:Y:S01]  /*14f0*/  IMAD.U32 R3, RZ, RZ, UR4 ;  /* 0x00000004ff037e24 */ /* 0x003fe2000f8e00ff */
[----:B------:R-:W-:Y:S05]  /*1500*/  WARPSYNC.ALL ;  /* 0x0000000000007948 */ /* 0x000fea0003800000 */
[----:B------:R-:W-:-:S04]  /*1510*/  IADD3 R3, -R3, UR43, RZ ;  /* 0x0000002b03037c10 */ /* 0x000fc8000fffe1ff */
[----:B------:R-:W-:Y:S02]  /*1520*/  ISETP.GE.AND P1, PT, R3, 0x1, PT ;  /* 0x000000010300780c */ /* 0x000fe40003f26270 */
[----:B------:R-:W-:Y:S01]  /*1530*/  R2UR UR4, R0 ;  /* 0x00000000000472ca */ /* 0x000fe200000e0000 */
[----:B------:R-:W-:Y:S01]  /*1540*/  WARPGROUP.ARRIVE ;  /* 0x00000000000079c5 */ /* 0x000fe20000000000 */
[----:B------:R-:W-:Y:S01]  /*1550*/  UMOV UR5, 0xc0000010 ;  /* 0xc000001000057882 */ /* 0x000fe20000000000 */
[----:B------:R-:W-:-:S10]  /*1560*/  UMOV UR7, 0xc0000010 ;  /* 0xc000001000077882 */ /* 0x000fd40000000000 */
[----:B------:R-:W-:-:S04]  /*1570*/  UIADD3 UR4, UR4, 0xe180, URZ ;  /* 0x0000e18004047890 */ /* 0x000fc8000fffe03f */
[----:B------:R-:W-:-:S04]  /*1580*/  USHF.R.U32.HI UR4, URZ, 0x4, UR4 ;  /* 0x000000043f047899 */ /* 0x000fc80008011604 */
[----:B------:R-:W-:-:S04]  /*1590*/  ULOP3.LUT UR4, UR4, 0x3fff, URZ, 0xc0, !UPT ;  /* 0x00003fff04047892 */ /* 0x000fc8000f8ec03f */
[----:B------:R-:W-:Y:S02]  /*15a0*/  ULOP3.LUT UR10, UR4, 0x10000, URZ, 0xfc, !UPT ;  /* 0x00010000040a7892 */ /* 0x000fe4000f8efc3f */
[----:B------:R-:W-:Y:S02]  /*15b0*/  ULEA UR4, UR38, UR45, 0x9 ;  /* 0x0000002d26047291 */ /* 0x000fe4000f8e483f */
[----:B------:R-:W-:-:S09]  /*15c0*/  ULEA UR6, UR38, UR10, 0x9 ;  /* 0x0000000a26067291 */ /* 0x000fd2000f8e483f */
[----:B------:R-:W-:Y:S01]  /*15d0*/  IGMMA.64x256x32.S8.S8 R24, gdesc[UR4], RZ, !UPT, gsb0 ;  /* 0x06600000041879f1 */ /* 0x000fe2000c0410ff */
[----:B------:R-:W-:Y:S01]  /*15e0*/  UIADD3 UR4, UR4, 0x100, URZ ;  /* 0x0000010004047890 */ /* 0x000fe2000fffe03f */
[----:B------:R-:W-:Y:S01]  /*15f0*/  UMOV UR5, 0xc0000010 ;  /* 0xc000001000057882 */ /* 0x000fe20000000000 */
[----:B------:R-:W-:Y:S02]  /*1600*/  WARPGROUP.DEPBAR.LE gsb0, 0x0 ;  /* 0x00008000000079c5 */ /* 0x000fe40000010000 */
[----:B------:R-:W-:Y:S04]  /*1610*/  STL.64 [R1], R24 ;  /* 0x0000001801007387 */ /* 0x000fe80000100a00 */
[----:B------:R-:W-:Y:S04]  /*1620*/  STL.64 [R1+0x8], R26 ;  /* 0x0000081a01007387 */ /* 0x000fe80000100a00 */
        /* <DEDUP_REMOVED lines=61> */
[----:B------:R0:W-:Y:S02]  /*1a00*/  STL.64 [R1+0x1f8], R150 ;  /* 0x0001f89601007387 */ /* 0x0001e40000100a00 */
[----:B0-----:R-:W-:-:S06]  /*1a10*/  WARPGROUP.ARRIVE ;  /* 0x00000000000079c5 */ /* 0x001fcc0000000000 */
[----:B------:R-:W-:Y:S03]  /*1a20*/  IGMMA.64x256x32.S8.S8 R24, gdesc[UR4], RZ, !UPT, gsb0 ;  /* 0x06600000041879f1 */ /* 0x000fe6000c0410ff */
[----:B------:R-:W-:Y:S02]  /*1a30*/  WARPGROUP.DEPBAR.LE gsb0, 0x0 ;  /* 0x00008000000079c5 */ /* 0x000fe40000010000 */
[----:B------:R-:W-:Y:S05]  /*1a40*/  @!P1 BRA `(.L_x_18) ;  /* 0x0000000c00909947 */ /* 0x000fea0003800000 */
[----:B------:R-:W-:Y:S02]  /*1a50*/  UIADD3 UR4, UR38, 0x1, URZ ;  /* 0x0000000126047890 */ /* 0x000fe4000fffe03f */
[----:B------:R-:W-:Y:S02]  /*1a60*/  UMOV UR9, UR38 ;  /* 0x0000002600097c82 */ /* 0x000fe40008000000 */
[----:B------:R-:W-:-:S04]  /*1a70*/  UISETP.NE.AND UP0, UPT, UR4, 0x7, UPT ;  /* 0x000000070400788c */ /* 0x000fc8000bf05270 */
[----:B------:R-:W-:Y:S02]  /*1a80*/  USEL UR5, URZ, 0x1, UP0 ;  /* 0x000000013f057887 */ /* 0x000fe40008000000 */
[----:B------:R-:W-:Y:S02]  /*1a90*/  USEL UR8, UR4, URZ, UP0 ;  /* 0x0000003f04087287 */ /* 0x000fe40008000000 */
[----:B------:R-:W-:-:S06]  /*1aa0*/  ULOP3.LUT UR5, UR39, UR5, URZ, 0x3c, !UPT ;  /* 0x0000000527057292 */ /* 0x000fcc000f8e3c3f */
[----:B------:R-:W-:-:S07]  /*1ab0*/  IMAD.U32 R2, RZ, RZ, UR5 ;  /* 0x00000005ff027e24 */ /* 0x000fce000f8e00ff */
.L_x_25:
[----:B01----:R-:W-:Y:S05]  /*1ac0*/  @!P0 BRA `(.L_x_19) ;  /* 0x0000000000048947 */ /* 0x003fea0003800000 */
[----:B------:R-:W-:Y:S01]  /*1ad0*/  BPT.TRAP 0x1 ;  /* 0x000000040000795c */ /* 0x000fe20000300000 */
.L_x_19:
[----:B------:R-:W0:Y:S01]  /*1ae0*/  S2UR UR5, SR_CgaCtaId ;  /* 0x00000000000579c3 */ /* 0x000e220000008800 */
[----:B------:R-:W-:Y:S01]  /*1af0*/  UMOV UR4, 0x400 ;  /* 0x0000040000047882 */ /* 0x000fe20000000000 */
[----:B------:R-:W-:Y:S01]  /*1b00*/  IMAD.U32 R4, RZ, RZ, UR8 ;  /* 0x00000008ff047e24 */ /* 0x000fe2000f8e00ff */
[----:B------:R-:W-:Y:S01]  /*1b10*/  SHF.L.U32 R5, R2, 0x1f, RZ ;  /* 0x0000001f02057819 */ /* 0x000fe200000006ff */
[----:B0-----:R-:W-:-:S06]  /*1b20*/  ULEA UR4, UR5, UR4, 0x18 ;  /* 0x0000000405047291 */ /* 0x001fcc000f8ec03f */
[----:B------:R-:W-:-:S04]  /*1b30*/  IMAD.U32 R0, RZ, RZ, UR4 ;  /* 0x00000004ff007e24 */ /* 0x000fc8000f8e00ff */
[----:B------:R-:W-:-:S04]  /*1b40*/  IMAD R4, R4, 0x8, R0 ;  /* 0x0000000804047824 */ /* 0x000fc800078e0200 */
[----:B------:R0:W1:Y:S01]  /*1b50*/  SYNCS.PHASECHK.TRANS64.TRYWAIT P1, [R4+URZ], R5 ;  /* 0x00000005040075a7 */ /* 0x000062000802017f */
[----:B------:R-:W-:Y:S05]  /*1b60*/  @!P0 BRA `(.L_x_20) ;  /* 0x0000000000048947 */ /* 0x000fea0003800000 */
[----:B------:R-:W-:Y:S01]  /*1b70*/  BPT.TRAP 0x1 ;  /* 0x000000040000795c */ /* 0x000fe20000300000 */
.L_x_20:
[----:B-1----:R-:W-:Y:S05]  /*1b80*/  @P1 BRA `(.L_x_21) ;  /* 0x0000000000081947 */ /* 0x002fea0003800000 */
[----:B------:R-:W1:Y:S02]  /*1b90*/  SYNCS.PHASECHK.TRANS64.TRYWAIT P1, [R4+URZ], R5 ;  /* 0x00000005040075a7 */ /* 0x000e64000802017f */
[----:B-1----:R-:W-:Y:S05]  /*1ba0*/  @!P1 BRA `(.L_x_22) ;  /* 0x0000010400b49947 */ /* 0x002fea0003800000 */
.L_x_21:
        /* <DEDUP_REMOVED lines=21> */
[----:B------:R3:W-:Y:S04]  /*1d00*/  STL.64 [R1+0x208], R108 ;  /* 0x0002086c01007387 */ /* 0x0007e80000100a00 */
[----:B---3--:R-:W3:Y:S04]  /*1d10*/  LDL.LU.64 R108, [R1] ;  /* 0x00000000016c7983 */ /* 0x008ee80000300a00 */
[----:B------:R-:W3:Y:S04]  /*1d20*/  LDL.LU.64 R110, [R1+0x8] ;  /* 0x00000800016e7983 */ /* 0x000ee80000300a00 */
        /* <DEDUP_REMOVED lines=61> */
[----:B------:R-:W3:Y:S01]  /*2100*/  LDL.LU.64 R234, [R1+0x1f8] ;  /* 0x0001f80001ea7983 */ /* 0x000ee20000300a00 */
[----:B------:R-:W-:-:S02]  /*2110*/  ULEA UR4, UR8, UR45, 0x9 ;  /* 0x0000002d08047291 */ /* 0x000fc4000f8e483f */
[----:B------:R-:W-:Y:S01]  /*2120*/  ULEA UR6, UR8, UR10, 0x9 ;  /* 0x0000000a08067291 */ /* 0x000fe2000f8e483f */
[----:B------:R-:W-:Y:S01]  /*2130*/  UMOV UR5, 0xc0000010 ;  /* 0xc000001000057882 */ /* 0x000fe20000000000 */
[----:B------:R-:W-:Y:S01]  /*2140*/  UMOV UR7, 0xc0000010 ;  /* 0xc000001000077882 */ /* 0x000fe20000000000 */
[----:B---3--:R-:W-:-:S06]  /*2150*/  WARPGROUP.ARRIVE ;  /* 0x00000000000079c5 */ /* 0x008fcc0000000000 */
[----:B------:R-:W-:Y:S03]  /*2160*/  IGMMA.64x256x32.S8.S8 R108, gdesc[UR4], R108, gsb0 ;  /* 0x06600000046c79f1 */ /* 0x000fe6000804106c */
        /* <DEDUP_REMOVED lines=65> */
[----:B---3--:R-:W3:Y:S04]  /*2580*/  LDL.LU.64 R150, [R1+0x2b0] ;  /* 0x0002b00001967983 */ /* 0x008ee80000300a00 */
        /* <DEDUP_REMOVED lines=21> */
[----:B------:R-:W-:Y:S01]  /*26e0*/  UIADD3 UR4, UR4, 0x100, URZ ;  /* 0x0000010004047890 */ /* 0x000fe2000fffe03f */
[----:B------:R-:W-:Y:S01]  /*26f0*/  UMOV UR5, 0xc0000010 ;  /* 0xc000001000057882 */ /* 0x000fe20000000000 */
[----:B---3--:R-:W-:-:S07]  /*2700*/  WARPGROUP.ARRIVE ;  /* 0x00000000000079c5 */ /* 0x008fce0000000000 */
[----:B------:R-:W-:Y:S03]  /*2710*/  IGMMA.64x256x32.S8.S8 R24, gdesc[UR4], R24, gsb0 ;  /* 0x06600000041879f1 */ /* 0x000fe60008041018 */
[----:B------:R-:W-:Y:S02]  /*2720*/  WARPGROUP.DEPBAR.LE gsb0, 0x0 ;  /* 0x00008000000079c5 */ /* 0x000fe40000010000 */
[----:B----4-:R-:W-:Y:S05]  /*2730*/  @!P0 BRA `(.L_x_23) ;  /* 0x0000000000048947 */ /* 0x010fea0003800000 */
[----:B------:R-:W-:Y:S01]  /*2740*/  BPT.TRAP 0x1 ;  /* 0x000000040000795c */ /* 0x000fe20000300000 */
.L_x_23:
[----:B------:R-:W-:Y:S01]  /*2750*/  R2UR UR4, R0 ;  /* 0x00000000000472ca */ /* 0x000fe200000e0000 */
[----:B------:R-:W-:-:S06]  /*2760*/  UISETP.GT.U32.AND UP0, UPT, UR40, 0x1, UPT ;  /* 0x000000012800788c */ /* 0x000fcc000bf04070 */
[----:B------:R-:W-:-:S06]  /*2770*/  PLOP3.LUT P1, PT, PT, PT, UP0, 0x80, 0x0 ;  /* 0x000000000000781c */ /* 0x000fcc0003f2f008 */
[----:B------:R-:W-:-:S04]  /*2780*/  ULEA UR4, UR9, UR4, 0x3 ;  /* 0x0000000409047291 */ /* 0x000fc8000f8e183f */
[----:B------:R-:W-:-:S04]  /*2790*/  UIADD3 UR4, UR4, 0x38, URZ ;  /* 0x0000003804047890 */ /* 0x000fc8000fffe03f */
[----:B------:R-:W-:-:S09]  /*27a0*/  UPRMT UR4, URZ, 0x654, UR4 ;  /* 0x000006543f047896 */ /* 0x000fd20008000004 */
[----:B------:R-:W-:Y:S01]  /*27b0*/  SYNCS.ARRIVE.TRANS64.RED.A1T0 RZ, [UR4], RZ ;  /* 0x000000ffffff79a7 */ /* 0x000fe20008100404 */
[----:B------:R-:W-:Y:S05]  /*27c0*/  @P1 BRA `(.L_x_24) ;  /* 0x0000000000041947 */ /* 0x000fea0003800000 */
[----:B------:R-:W-:Y:S01]  /*27d0*/  BPT.TRAP 0x1 ;  /* 0x000000040000795c */ /* 0x000fe20000300000 */
.L_x_24:
[----:B------:R-:W-:Y:S01]  /*27e0*/  UIADD3 UR8, UR8, 0x1, URZ ;  /* 0x0000000108087890 */ /* 0x000fe2000fffe03f */
[C---:B------:R-:W-:Y:S01]  /*27f0*/  ISETP.GT.AND P1, PT, R3.reuse, 0x1, PT ;  /* 0x000000010300780c */ /* 0x040fe20003f24270 */
[----:B------:R-:W-:Y:S01]  /*2800*/  UIADD3 UR9, UR9, 0x1, URZ ;  /* 0x0000000109097890 */ /* 0x000fe2000fffe03f */
[----:B------:R-:W-:Y:S01]  /*2810*/  VIADD R3, R3, 0xffffffff ;  /* 0xffffffff03037836 */ /* 0x000fe20000000000 */
[----:B------:R-:W-:Y:S02]  /*2820*/  UISETP.NE.AND UP0, UPT, UR8, 0x7, UPT ;  /* 0x000000070800788c */ /* 0x000fe4000bf05270 */
[----:B------:R-:W-:Y:S02]  /*2830*/  UISETP.NE.AND UP1, UPT, UR9, 0x7, UPT ;  /* 0x000000070900788c */ /* 0x000fe4000bf25270 */
[----:B------:R-:W-:Y:S02]  /*2840*/  USEL UR4, URZ, 0x1, UP0 ;  /* 0x000000013f047887 */ /* 0x000fe40008000000 */
[----:B------:R-:W-:-:S02]  /*2850*/  USEL UR8, UR8, URZ, UP0 ;  /* 0x0000003f08087287 */ /* 0x000fc40008000000 */
[----:B------:R-:W-:Y:S02]  /*2860*/  USEL UR9, UR9, URZ, UP1 ;  /* 0x0000003f09097287 */ /* 0x000fe40008800000 */
[----:B------:R-:W-:Y:S01]  /*2870*/  LOP3.LUT R2, R2, UR4, RZ, 0x3c, !PT ;  /* 0x0000000402027c12 */ /* 0x000fe2000f8e3cff */
[----:B------:R-:W-:Y:S09]  /*2880*/  @P1 BRA `(.L_x_25) ;  /* 0xfffffff0008c1947 */ /* 0x000ff2000383ffff */
.L_x_18:
[----:B------:R-:W3:Y:S02]  /*2890*/  LDC R2, c[0x0][0x28c] ;  /* 0x0000a300ff027b82 */ /* 0x000ee40000000800 */
[----:B---3--:R-:W-:-:S13]  /*28a0*/  ISETP.GE.AND P1, PT, R2, 0x1, PT ;  /* 0x000000010200780c */ /* 0x008fda0003f26270 */
[----:B------:R-:W-:Y:S05]  /*28b0*/  @!P1 BRA `(.L_x_26) ;  /* 0x00000000004c9947 */ /* 0x000fea0003800000 */
[----:B------:R-:W-:Y:S05]  /*28c0*/  @!P0 BRA `(.L_x_27) ;  /* 0x0000000000048947 */ /* 0x000fea0003800000 */
[----:B------:R-:W-:Y:S01]  /*28d0*/  BPT.TRAP 0x1 ;  /* 0x000000040000795c */ /* 0x000fe20000300000 */
.L_x_27:
[----:B------:R-:W-:-:S04]  /*28e0*/  UISETP.LT.AND UP0, UPT, UR43, 0x1, UPT ;  /* 0x000000012b00788c */ /* 0x000fc8000bf01270 */
[----:B------:R-:W-:Y:S02]  /*28f0*/  USEL UR6, UR43, 0x1, UP0 ;  /* 0x000000012b067887 */ /* 0x000fe40008000000 */
[----:B------:R-:W-:Y:S02]  /*2900*/  UISETP.GT.U32.AND UP0, UPT, UR40, 0x1, UPT ;  /* 0x000000012800788c */ /* 0x000fe4000bf04070 */
[----:B------:R-:W-:-:S04]  /*2910*/  UIADD3 UR6, UR38, UR43, -UR6 ;  /* 0x0000002b26067290 */ /* 0x000fc8000fffe806 */
[----:B------:R-:W-:Y:S01]  /*2920*/  UIMAD.WIDE.U32 UR4, UR6, 0x24924925, URZ ;  /* 0x24924925060478a5 */ /* 0x000fe2000f8e003f */
[----:B------:R-:W-:-:S03]  /*2930*/  PLOP3.LUT P0, PT, PT, PT, UP0, 0x80, 0x0 ;  /* 0x000000000000781c */ /* 0x000fc60003f0f008 */
[----:B------:R-:W-:-:S04]  /*2940*/  UIADD3 UR4, UR6, -UR5, URZ ;  /* 0x8000000506047290 */ /* 0x000fc8000fffe03f */
[----:B------:R-:W-:-:S04]  /*2950*/  ULEA.HI UR4, UR4, UR5, URZ, 0x1f ;  /* 0x0000000504047291 */ /* 0x000fc8000f8ff83f */
[----:B------:R-:W-:-:S04]  /*2960*/  USHF.R.U32.HI UR4, URZ, 0x2, UR4 ;  /* 0x000000023f047899 */ /* 0x000fc80008011604 */
[----:B------:R-:W-:-:S06]  /*2970*/  UIMAD UR4, UR4, -0x7, UR6 ;  /* 0xfffffff9040478a4 */ /* 0x000fcc000f8e0206 */
[----:B------:R-:W-:-:S04]  /*2980*/  IMAD.U32 R2, RZ, RZ, UR4 ;  /* 0x00000004ff027e24 */ /* 0x000fc8000f8e00ff */
[----:B------:R-:W-:-:S04]  /*2990*/  IMAD R0, R2, 0x8, R0 ;  /* 0x0000000802007824 */ /* 0x000fc800078e0200 */
[----:B------:R-:W-:-:S05]  /*29a0*/  VIADD R0, R0, 0x38 ;  /* 0x0000003800007836 */ /* 0x000fca0000000000 */
[----:B------:R-:W-:-:S04]  /*29b0*/  PRMT R0, RZ, 0x654, R0 ;  /* 0x00000654ff007816 */ /* 0x000fc80000000000 */
[----:B------:R3:W-:Y:S01]  /*29c0*/  SYNCS.ARRIVE.TRANS64.RED.A1T0 RZ, [R0+URZ], RZ ;  /* 0x000000ff00ff79a7 */ /* 0x0007e2000810043f */
[----:B------:R-:W-:Y:S05]  /*29d0*/  @P0 BRA `(.L_x_26) ;  /* 0x0000000000040947 */ /* 0x000fea0003800000 */
[----:B------:R-:W-:Y:S01]  /*29e0*/  BPT.TRAP 0x1 ;  /* 0x000000040000795c */ /* 0x000fe20000300000 */
.L_x_26:
[----:B------:R-:W4:Y:S01]  /*29f0*/  S2R R6, SR_TID.X ;  /* 0x0000000000067919 */ /* 0x000f220000002100 */
[----:B------:R-:W-:Y:S01]  /*2a00*/  IMAD.MOV.U32 R13, RZ, RZ, 0x6540 ;  /* 0x00006540ff0d7424 */ /* 0x000fe200078e00ff */
[----:B------:R-:W-:Y:S02]  /*2a10*/  UIMAD.WIDE UR8, UR42, 0x100, URZ ;  /* 0x000001002a0878a5 */ /* 0x000fe4000f8e023f */
[----:B------:R-:W-:Y:S01]  /*2a20*/  USHF.R.S32.HI UR10, URZ, 0x1f, UR44 ;  /* 0x0000001f3f0a7899 */ /* 0x000fe2000801142c */
[----:B------:R-:W-:Y:S01]  /*2a30*/  ULDC.64 UR6, c[0x0][0x5d0] ;  /* 0x0001740000067ab9 */ /* 0x000fe20000000a00 */
[----:B------:R-:W-:Y:S02]  /*2a40*/  USHF.L.U32 UR42, UR42, 0x8, URZ ;  /* 0x000000082a2a7899 */ /* 0x000fe4000800063f */
[----:B------:R-:W-:Y:S02]  /*2a50*/  UIMAD UR4, UR10, UR6, URZ ;  /* 0x000000060a0472a4 */ /* 0x000fe4000f8e023f */
[----:B------:R-:W-:-:S02]  /*2a60*/  UIADD3 UR38, UR43, UR38, URZ ;  /* 0x000000262b267290 */ /* 0x000fc4000fffe03f */
[----:B------:R-:W-:Y:S02]  /*2a70*/  UIMAD UR4, UR44, UR7, UR4 ;  /* 0x000000072c0472a4 */ /* 0x000fe4000f8e0204 */
[----:B------:R-:W-:Y:S01]  /*2a80*/  UISETP.GT.U32.AND UP0, UPT, UR38, 0x6, UPT ;  /* 0x000000062600788c */ /* 0x000fe2000bf04070 */
[----:B------:R-:W-:Y:S01]  /*2a90*/  ULDC UR7, c[0x0][0x284] ;  /* 0x0000a10000077ab9 */ /* 0x000fe20000000800 */
[----:B------:R-:W-:Y:S01]  /*2aa0*/  UISETP.GE.U32.AND UP1, UPT, UR43, 0x7, UPT ;  /* 0x000000072b00788c */ /* 0x000fe2000bf26070 */
[----:B--2---:R-:W-:Y:S01]  /*2ab0*/  IMAD.U32 R19, RZ, RZ, UR7 ;  /* 0x00000007ff137e24 */ /* 0x004fe2000f8e00ff */
[----:B------:R-:W-:Y:S01]  /*2ac0*/  UISETP.LT.U32.AND UP0, UPT, UR43, 0x7, UP0 ;  /* 0x000000072b00788c */ /* 0x000fe20008701070 */
[--C-:B----4-:R-:W-:Y:S01]  /*2ad0*/  SHF.R.U32.HI R2, RZ, 0x7, R6.reuse ;  /* 0x00000007ff027819 */ /* 0x110fe20000011606 */
[----:B------:R-:W-:Y:S01]  /*2ae0*/  IMAD.SHL.U32 R12, R6, 0x2, RZ ;  /* 0x00000002060c7824 */ /* 0x000fe200078e00ff */
[----:B------:R-:W-:Y:S02]  /*2af0*/  SHF.R.U32.HI R3, RZ, 0x2, R6 ;  /* 0x00000002ff037819 */ /* 0x000fe40000011606 */
[----:B------:R-:W-:-:S02]  /*2b00*/  LOP3.LUT R2, R2, 0x1, RZ, 0xc0, !PT ;  /* 0x0000000102027812 */ /* 0x000fc400078ec0ff */
[----:B01----:R-:W-:Y:S02]  /*2b10*/  LOP3.LUT R4, R6, 0x60, RZ, 0xc0, !PT ;  /* 0x0000006006047812 */ /* 0x003fe400078ec0ff */
[----:B------:R-:W-:Y:S01]  /*2b20*/  LOP3.LUT R3, R3, 0x7, RZ, 0xc0, !PT ;  /* 0x0000000703037812 */ /* 0x000fe200078ec0ff */
[----:B------:R-:W-:Y:S01]  /*2b30*/  IMAD.SHL.U32 R158, R2, 0x40, RZ ;  /* 0x00000040029e7824 */ /* 0x000fe200078e00ff */
[----:B------:R-:W-:Y:S02]  /*2b40*/  LOP3.LUT R12, R12, 0x6, RZ, 0xc0, !PT ;  /* 0x000000060c0c7812 */ /* 0x000fe400078ec0ff */
[----:B------:R-:W-:Y:S02]  /*2b50*/  SHF.R.U32.HI R4, RZ, 0x1, R4 ;  /* 0x00000001ff047819 */ /* 0x000fe40000011604 */
[--C-:B------:R-:W-:Y:S02]  /*2b60*/  LOP3.LUT R158, R158, 0x40, R3.reuse, 0xe2, !PT ;  /* 0x000000409e9e7812 */ /* 0x100fe400078ee203 */
[----:B------:R-:W-:Y:S01]  /*2b70*/  PRMT R12, R12, R13, UR41 ;  /* 0x000000290c0c7e16 */ /* 0x000fe2000800000d */
[----:B------:R-:W-:Y:S01]  /*2b80*/  USHF.L.U32 UR41, UR41, 0x8, URZ ;  /* 0x0000000829297899 */ /* 0x000fe2000800063f */
[----:B---3--:R-:W-:Y:S01]  /*2b90*/  IADD3 R0, RZ, -R4, -R3 ;  /* 0x80000004ff007210 */ /* 0x008fe20007ffe803 */
[----:B------:R-:W-:Y:S01]  /*2ba0*/  IMAD.MOV.U32 R3, RZ, RZ, -0x2 ;  /* 0xfffffffeff037424 */ /* 0x000fe200078e00ff */
[----:B------:R-:W-:Y:S01]  /*2bb0*/  LOP3.LUT R158, R158, UR8, R4, 0xfe, !PT ;  /* 0x000000089e9e7c12 */ /* 0x000fe2000f8efe04 */
[----:B------:R-:W-:Y:S01]  /*2bc0*/  IMAD.U32 R4, RZ, RZ, UR6 ;  /* 0x00000006ff047e24 */ /* 0x000fe2000f8e00ff */
[----:B------:R-:W-:Y:S01]  /*2bd0*/  SHF.R.S32.HI R13, RZ, 0x1f, R12 ;  /* 0x0000001fff0d7819 */ /* 0x000fe2000001140c */
[----:B------:R-:W-:Y:S01]  /*2be0*/  ULDC UR6, c[0x0][0x288] ;  /* 0x0000a20000067ab9 */ /* 0x000fe20000000800 */
[----:B------:R-:W-:Y:S01]  /*2bf0*/  IMAD R0, R2, -0x40, R0 ;  /* 0xffffffc002007824 */ /* 0x000fe200078e0200 */
[----:B------:R-:W-:Y:S01]  /*2c00*/  UISETP.GE.AND UP2, UPT, UR41, UR6, UPT ;  /* 0x000000062900728c */ /* 0x000fe2000bf46270 */
[----:B------:R-:W-:-:S03]  /*2c10*/  IMAD.WIDE.U32 R4, R4, UR44, R12 ;  /* 0x0000002c04047c25 */ /* 0x000fc6000f8e000c */
[----:B------:R-:W-:Y:S02]  /*2c20*/  UISETP.GE.OR UP2, UPT, UR42, UR7, UP2 ;  /* 0x000000072a00728c */ /* 0x000fe40009746670 */
[----:B------:R-:W-:Y:S01]  /*2c30*/  IADD3 R19, R19, -UR42, R0 ;  /* 0x8000002a13137c10 */ /* 0x000fe2000fffe000 */
[----:B------:R-:W-:Y:S01]  /*2c40*/  VIADD R5, R5, UR4 ;  /* 0x0000000405057c36 */ /* 0x000fe20008000000 */
[----:B------:R-:W-:Y:S01]  /*2c50*/  UIMAD.WIDE.U32 UR4, UR38, 0x24924925, URZ ;  /* 0x24924925260478a5 */ /* 0x000fe2000f8e003f */
[----:B------:R-:W-:Y:S01]  /*2c60*/  LOP3.LUT R0, R6, 0x3, RZ, 0xc0, !PT ;  /* 0x0000000306007812 */ /* 0x000fe200078ec0ff */
[----:B------:R-:W-:Y:S01]  /*2c70*/  UMOV UR42, 0xffffffff ;  /* 0xffffffff002a7882 */ /* 0x000fe20000000000 */
[----:B------:R-:W-:Y:S01]  /*2c80*/  PLOP3.LUT P0, PT, PT, PT, UP2, 0x80, 0x0 ;  /* 0x000000000000781c */ /* 0x000fe20003f0f028 */
[----:B------:R-:W-:Y:S02]  /*2c90*/  UIADD3 UR4, UR38, -UR5, URZ ;  /* 0x8000000526047290 */ /* 0x000fe4000fffe03f */
[----:B------:R-:W-:Y:S01]  /*2ca0*/  IMAD R0, R0, R3, UR6 ;  /* 0x0000000600007e24 */ /* 0x000fe2000f8e0203 */
[----:B------:R-:W-:-:S02]  /*2cb0*/  USEL UR6, URZ, 0x1, !UP0 ;  /* 0x000000013f067887 */ /* 0x000fc4000c000000 */
[----:B------:R-:W-:Y:S01]  /*2cc0*/  ULEA.HI UR4, UR4, UR5, URZ, 0x1f ;  /* 0x0000000504047291 */ /* 0x000fe2000f8ff83f */
[----:B------:R-:W-:Y:S01]  /*2cd0*/  VIADD R0, R0, -UR41 ;  /* 0x8000002900007c36 */ /* 0x000fe20008000000 */
[----:B------:R-:W-:Y:S02]  /*2ce0*/  ULOP3.LUT UR39, UR39, UR6, URZ, 0x3c, !UPT ;  /* 0x0000000627277292 */ /* 0x000fe4000f8e3c3f */
[----:B------:R-:W-:-:S04]  /*2cf0*/  USHF.R.U32.HI UR4, URZ, 0x2, UR4 ;  /* 0x000000023f047899 */ /* 0x000fc80008011604 */
[----:B------:R-:W-:Y:S02]  /*2d00*/  @UP1 ULOP3.LUT UR39, UR39, 0x1, UR4, 0x78, !UPT ;  /* 0x0000000127271892 */ /* 0x000fe4000f8e7804 */
[----:B------:R-:W-:Y:S01]  /*2d10*/  UIMAD UR38, UR4, -0x7, UR38 ;  /* 0xfffffff9042678a4 */ /* 0x000fe2000f8e0226 */
[----:B------:R-:W-:Y:S11]  /*2d20*/  @P0 BRA `(.L_x_28) ;  /* 0x000000d000f80947 */ /* 0x000ff60003800000 */
[----:B------:R-:W0:Y:S01]  /*2d30*/  LDC.64 R2, c[0x0][0x5c8] ;  /* 0x00017200ff027b82 */ /* 0x000e220000000a00 */
[----:B------:R-:W-:Y:S01]  /*2d40*/  ULDC.64 UR4, c[0x0][0x5c0] ;  /* 0x0001700000047ab9 */ /* 0x000fe20000000a00 */
[----:B------:R-:W-:Y:S01]  /*2d50*/  BSSY B0, `(.L_x_28) ;  /* 0x0000d3b000007945 */ /* 0x000fe20003800000 */
[C---:B0-----:R-:W-:Y:S01]  /*2d60*/  IMAD R6, R2.reuse, UR9, RZ ;  /* 0x0000000902067c24 */ /* 0x041fe2000f8e02ff */
[----:B------:R-:W-:Y:S01]  /*2d70*/  SHF.L.U64.HI R9, R2, 0x3, R3 ;  /* 0x0000000302097819 */ /* 0x000fe20000010203 */
[----:B------:R-:W-:-:S04]  /*2d80*/  IMAD.WIDE.U32 R4, R158, R2, R4 ;  /* 0x000000029e047225 */ /* 0x000fc800078e0004 */
[----:B------:R-:W-:Y:S01]  /*2d90*/  IMAD R6, R158, R3, R6 ;  /* 0x000000039e067224 */ /* 0x000fe200078e0206 */
[----:B------:R-:W-:Y:S01]  /*2da0*/  IADD3 R4, P0, R4, UR4, RZ ;  /* 0x0000000404047c10 */ /* 0x000fe2000ff1e0ff */
[----:B------:R-:W-:Y:S02]  /*2db0*/  IMAD.SHL.U32 R8, R2, 0x8, RZ ;  /* 0x0000000802087824 */ /* 0x000fe400078e00ff */
[----:B------:R-:W-:-:S03]  /*2dc0*/  IMAD.IADD R6, R5, 0x1, R6 ;  /* 0x0000000105067824 */ /* 0x000fc600078e0206 */
[-C--:B------:R-:W-:Y:S02]  /*2dd0*/  IADD3 R10, P1, R8, R4.reuse, RZ ;  /* 0x00000004080a7210 */ /* 0x080fe40007f3e0ff */
[----:B------:R-:W-:Y:S02]  /*2de0*/  IADD3.X R5, R6, UR5, RZ, P0, !PT ;  /* 0x0000000506057c10 */ /* 0x000fe400087fe4ff */
[----:B------:R-:W-:-:S03]  /*2df0*/  LEA R6, P0, R2, R4, 0x7 ;  /* 0x0000000402067211 */ /* 0x000fc600078038ff */
[----:B------:R-:W-:Y:S01]  /*2e00*/  IMAD.X R11, R9, 0x1, R5, P1 ;  /* 0x00000001090b7824 */ /* 0x000fe200008e0605 */
[----:B------:R-:W-:Y:S02]  /*2e10*/  LEA.HI.X R7, R2, R5, R3, 0x7, P0 ;  /* 0x0000000502077211 */ /* 0x000fe400000f3c03 */
[----:B-----5:R-:W-:Y:S02]  /*2e20*/  ISETP.NE.AND P0, PT, R18, RZ, PT ;  /* 0x000000ff1200720c */ /* 0x020fe40003f05270 */
[----:B------:R-:W-:-:S05]  /*2e30*/  IADD3 R8, P2, R8, R6, RZ ;  /* 0x0000000608087210 */ /* 0x000fca0007f5e0ff */
[----:B------:R-:W-:-:S06]  /*2e40*/  IMAD.X R9, R9, 0x1, R7, P2 ;  /* 0x0000000109097824 */ /* 0x000fcc00010e0607 */
[----:B------:R-:W-:Y:S05]  /*2e50*/  @!P0 BRA `(.L_x_29) ;  /* 0x0000009800988947 */ /* 0x000fea0003800000 */
[----:B------:R-:W0:Y:S01]  /*2e60*/  LDC.64 R20, c[0x0][0x5b0] ;  /* 0x00016c00ff147b82 */ /* 0x000e220000000a00 */
[----:B------:R-:W-:Y:S01]  /*2e70*/  ULDC.64 UR6, c[0x0][0x5b8] ;  /* 0x00016e0000067ab9 */ /* 0x000fe20000000a00 */
[----:B------:R-:W-:Y:S01]  /*2e80*/  ISETP.GE.AND P1, PT, R19, 0x1, PT ;  /* 0x000000011300780c */ /* 0x000fe20003f26270 */
[----:B------:R-:W-:Y:S02]  /*2e90*/  UIMAD UR4, UR10, UR6, URZ ;  /* 0x000000060a0472a4 */ /* 0x000fe4000f8e023f */
[----:B------:R-:W-:Y:S01]  /*2ea0*/  IMAD.U32 R154, RZ, RZ, UR6 ;  /* 0x00000006ff9a7e24 */ /* 0x000fe2000f8e00ff */
[----:B------:R-:W-:Y:S01]  /*2eb0*/  BSSY B1, `(.L_x_30) ;  /* 0x000000e000017945 */ /* 0x000fe20003800000 */
[----:B------:R-:W-:Y:S01]  /*2ec0*/  ISETP.LT.OR P2, PT, R0, 0x1, !P1 ;  /* 0x000000010000780c */ /* 0x000fe20004f41670 */
[----:B------:R-:W-:Y:S01]  /*2ed0*/  UIMAD UR4, UR44, UR7, UR4 ;  /* 0x000000072c0472a4 */ /* 0x000fe2000f8e0204 */
[----:B------:R-:W1:Y:S01]  /*2ee0*/  LDC.64 R22, c[0x0][0x5a8] ;  /* 0x00016a00ff167b82 */ /* 0x000e620000000a00 */
[----:B------:R-:W-:-:S04]  /*2ef0*/  IMAD.WIDE.U32 R154, R154, UR44, R12 ;  /* 0x0000002c9a9a7c25 */ /* 0x000fc8000f8e000c */
[----:B------:R-:W-:Y:S02]  /*2f00*/  VIADD R153, R155, UR4 ;  /* 0x000000049b997c36 */ /* 0x000fe40008000000 */
[----:B------:R-:W-:Y:S02]  /*2f10*/  IMAD.MOV.U32 R152, RZ, RZ, R154 ;  /* 0x000000ffff987224 */ /* 0x000fe400078e009a */
[----:B0-----:R-:W-:Y:S02]  /*2f20*/  IMAD R159, R20, UR9, RZ ;  /* 0x00000009149f7c24 */ /* 0x001fe4000f8e02ff */
[----:B------:R-:W-:-:S04]  /*2f30*/  IMAD.WIDE.U32 R2, R158, R20, R152 ;  /* 0x000000149e027225 */ /* 0x000fc800078e0098 */
[----:B------:R-:W-:Y:S01]  /*2f40*/  IMAD R159, R158, R21, R159 ;  /* 0x000000159e9f7224 */ /* 0x000fe200078e029f */
[----:B-1----:R-:W-:-:S04]  /*2f50*/  IADD3 R14, P0, R2, R22, RZ ;  /* 0x00000016020e7210 */ /* 0x002fc80007f1e0ff */
[----:B------:R-:W-:Y:S01]  /*2f60*/  IADD3.X R15, R23, R3, R159, P0, !PT ;  /* 0x00000003170f7210 */ /* 0x000fe200007fe49f */
[----:B------:R-:W-:Y:S08]  /*2f70*/  @P2 BRA `(.L_x_31) ;  /* 0x0000000000042947 */ /* 0x000ff00003800000 */
[----:B------:R0:W5:Y:S02]  /*2f80*/  LDG.E.U8 R16, desc[UR36][R14.64] ;  /* 0x000000240e107981 */ /* 0x000164000c1e1100 */
.L_x_31:
[----:B------:R-:W-:Y:S05]  /*2f90*/  BSYNC B1 ;  /* 0x0000000000017941 */ /* 0x000fea0003800000 */
.L_x_30:
[----:B------:R-:W2:Y:S01]  /*2fa0*/  LDL.LU R3, [R1] ;  /* 0x0000000001037983 */ /* 0x000ea20000300800 */
[----:B-----5:R-:W-:Y:S01]  /*2fb0*/  LOP3.LUT R2, R16, 0xffff, RZ, 0xc0, !PT ;  /* 0x0000ffff10027812 */ /* 0x020fe200078ec0ff */
[----:B------:R-:W-:Y:S01]  /*2fc0*/  BSSY B1, `(.L_x_32) ;  /* 0x000000a000017945 */ /* 0x000fe20003800000 */
[----:B------:R-:W-:Y:S02]  /*2fd0*/  ISETP.LT.OR P0, PT, R0, 0x2, !P1 ;  /* 0x000000020000780c */ /* 0x000fe40004f01670 */
[----:B------:R-:W-:-:S05]  /*2fe0*/  PRMT R2, R2, 0x8880, RZ ;  /* 0x0000888002027816 */ /* 0x000fca00000000ff */
[----:B------:R-:W-:-:S04]  /*2ff0*/  IMAD R2, R2, R18, RZ ;  /* 0x0000001202027224 */ /* 0x000fc800078e02ff */
[----:B--2---:R-:W-:-:S05]  /*3000*/  @!P2 IMAD R3, R3, R17, R2 ;  /* 0x000000110303a224 */ /* 0x004fca00078e0202 */
[----:B------:R1:W-:Y:S01]  /*3010*/  @!P2 STG.E.U8 desc[UR36][R4.64], R3 ;  /* 0x000000030400a986 */ /* 0x0003e2000c101124 */
[----:B------:R-:W-:Y:S05]  /*3020*/  @P0 BRA `(.L_x_33) ;  /* 0x00000000000c0947 */ /* 0x000fea0003800000 */
[----:B------:R-:W2:Y:S02]  /*3030*/  LDG.E.U8 R16, desc[UR36][R14.64+0x1] ;  /* 0x000001240e107981 */ /* 0x000ea4000c1e1100 */
[----:B--2---:R-:W-:-:S05]  /*3040*/  PRMT R2, R16, 0x8880, RZ ;  /* 0x0000888010027816 */ /* 0x004fca00000000ff */
[----:B------:R-:W-:-:S07]  /*3050*/  IMAD R2, R2, R18, RZ ;  /* 0x0000001202027224 */ /* 0x000fce00078e02ff */
.L_x_33:
[----:B------:R-:W-:Y:S05]  /*3060*/  BSYNC B1 ;  /* 0x0000000000017941 */ /* 0x000fea0003800000 */
.L_x_32:
[----:B-1----:R-:W2:Y:S01]  /*3070*/  LDL.LU R3, [R1+0x4] ;  /* 0x0000040001037983 */ /* 0x002ea20000300800 */
[C---:B------:R-:W-:Y:S01]  /*3080*/  SHF.L.U64.HI R157, R20.reuse, 0x3, R21 ;  /* 0x00000003149d7819 */ /* 0x040fe20000010215 */
[----:B------:R-:W-:Y:S01]  /*3090*/  IMAD.SHL.U32 R156, R20, 0x8, RZ ;  /* 0x00000008149c7824 */ /* 0x000fe200078e00ff */
[----:B------:R-:W-:Y:S03]  /*30a0*/  BSSY B1, `(.L_x_34) ;  /* 0x000000d000017945 */ /* 0x000fe60003800000 */
[----:B------:R-:W-:-:S04]  /*30b0*/  IMAD.WIDE.U32 R12, R158, R20, R156 ;  /* 0x000000149e0c7225 */ /* 0x000fc800078e009c */
[----:B------:R-:W-:Y:S01]  /*30c0*/  IMAD.IADD R159, R159, 0x1, R13 ;  /* 0x000000019f9f7824 */ /* 0x000fe200078e020d */
[----:B------:R-:W-:-:S04]  /*30d0*/  IADD3 R12, P2, P3, R154, R22, R12 ;  /* 0x000000169a0c7210 */ /* 0x000fc80007b5e00c */
[----:B------:R-:W-:Y:S01]  /*30e0*/  IADD3.X R13, R153, R23, R159, P2, P3 ;  /* 0x00000017990d7210 */ /* 0x000fe200017e649f */
[----:B--2---:R-:W-:-:S05]  /*30f0*/  @!P0 IMAD R3, R3, R17, R2 ;  /* 0x0000001103038224 */ /* 0x004fca00078e0202 */
[----:B------:R1:W-:Y:S01]  /*3100*/  @!P0 STG.E.U8 desc[UR36][R4.64+0x1], R3 ;  /* 0x0000010304008986 */ /* 0x0003e2000c101124 */
[----:B------:R-:W-:-:S04]  /*3110*/  ISETP.GE.AND P0, PT, R19, 0x9, PT ;  /* 0x000000091300780c */ /* 0x000fc80003f06270 */
[----:B------:R-:W-:-:S13]  /*3120*/  ISETP.LT.OR P4, PT, R0, 0x1, !P0 ;  /* 0x000000010000780c */ /* 0x000fda0004781670 */
[----:B-1----:R-:W-:Y:S05]  /*3130*/  @P4 BRA `(.L_x_35) ;  /* 0x00000000000c4947 */ /* 0x002fea0003800000 */
[----:B------:R-:W2:Y:S02]  /*3140*/  LDG.E.U8 R16, desc[UR36][R12.64] ;  /* 0x000000240c107981 */ /* 0x000ea4000c1e1100 */
[----:B--2---:R-:W-:-:S05]  /*3150*/  PRMT R2, R16, 0x8880, RZ ;  /* 0x0000888010027816 */ /* 0x004fca00000000ff */
[----:B------:R-:W-:-:S07]  /*3160*/  IMAD R2, R2, R18, RZ ;  /* 0x0000001202027224 */ /* 0x000fce00078e02ff */
.L_x_35:
[----:B------:R-:W-:Y:S05]  /*3170*/  BSYNC B1 ;  /* 0x0000000000017941 */ /* 0x000fea0003800000 */
.L_x_34:
[----:B------:R-:W2:Y:S01]  /*3180*/  LDL.LU R3, [R1+0x8] ;  /* 0x0000080001037983 */ /* 0x000ea20000300800 */
[----:B------:R-:W-:Y:S01]  /*3190*/  ISETP.LT.OR P2, PT, R0, 0x2, !P0 ;  /* 0x000000020000780c */ /* 0x000fe20004741670 */
[----:B------:R-:W-:Y:S01]  /*31a0*/  BSSY B1, `(.L_x_36) ;  /* 0x0000007000017945 */ /* 0x000fe20003800000 */
[----:B--2---:R-:W-:-:S05]  /*31b0*/  @!P4 IMAD R3, R3, R17, R2 ;  /* 0x000000110303c224 */ /* 0x004fca00078e0202 */
[----:B------:R1:W-:Y:S06]  /*31c0*/  @!P4 STG.E.U8 desc[UR36][R10.64], R3 ;  /* 0x000000030a00c986 */ /* 0x0003ec000c101124 */
[----:B------:R-:W-:Y:S05]  /*31d0*/  @P2 BRA `(.L_x_37) ;  /* 0x00000000000c2947 */ /* 0x000fea0003800000 */
[----:B------:R-:W2:Y:S02]  /*31e0*/  LDG.E.U8 R16, desc[UR36][R12.64+0x1] ;  /* 0x000001240c107981 */ /* 0x000ea4000c1e1100 */
[----:B--2---:R-:W-:-:S05]  /*31f0*/  PRMT R2, R16, 0x8880, RZ ;  /* 0x0000888010027816 */ /* 0x004fca00000000ff */
[----:B------:R-:W-:-:S07]  /*3200*/  IMAD R2, R2, R18, RZ ;  /* 0x0000001202027224 */ /* 0x000fce00078e02ff */
.L_x_37:
[----:B------:R-:W-:Y:S05]  /*3210*/  BSYNC B1 ;  /* 0x0000000000017941 */ /* 0x000fea0003800000 */
.L_x_36:
[----:B-1----:R-:W2:Y:S01]  /*3220*/  LDL.LU R3, [R1+0xc] ;  /* 0x00000c0001037983 */ /* 0x002ea20000300800 */
[----:B------:R-:W-:Y:S01]  /*3230*/  BSSY B1, `(.L_x_38) ;  /* 0x0000009000017945 */ /* 0x000fe20003800000 */
[----:B------:R-:W-:Y:S01]  /*3240*/  ISETP.LT.OR P3, PT, R0, 0xa, !P1 ;  /* 0x0000000a0000780c */ /* 0x000fe20004f61670 */
[----:B--2---:R-:W-:-:S05]  /*3250*/  @!P2 IMAD R3, R3, R17, R2 ;  /* 0x000000110303a224 */ /* 0x004fca00078e0202 */
[----:B------:R1:W-:Y:S01]  /*3260*/  @!P2 STG.E.U8 desc[UR36][R10.64+0x1], R3 ;  /* 0x000001030a00a986 */ /* 0x0003e2000c101124 */
[----:B------:R-:W-:-:S13]  /*3270*/  ISETP.LT.OR P2, PT, R0, 0x9, !P1 ;  /* 0x000000090000780c */ /* 0x000fda0004f41670 */
[----:B-1----:R-:W-:Y:S05]  /*3280*/  @P2 BRA `(.L_x_39) ;  /* 0x00000000000c2947 */ /* 0x002fea0003800000 */
[----:B------:R-:W2:Y:S02]  /*3290*/  LDG.E.U8 R16, desc[UR36][R14.64+0x8] ;  /* 0x000008240e107981 */ /* 0x000ea4000c1e1100 */
[----:B--2---:R-:W-:-:S05]  /*32a0*/  PRMT R2, R16, 0x8880, RZ ;  /* 0x0000888010027816 */ /* 0x004fca00000000ff */
[----:B------:R-:W-:-:S07]  /*32b0*/  IMAD R2, R2, R18, RZ ;  /* 0x0000001202027224 */ /* 0x000fce00078e02ff */
.L_x_39:
[----:B------:R-:W-:Y:S05]  /*32c0*/  BSYNC B1 ;  /* 0x0000000000017941 */ /* 0x000fea0003800000 */
.L_x_38:
[----:B------:R-:W2:Y:S01]  /*32d0*/  LDL.LU R3, [R1+0x10] ;  /* 0x0000100001037983 */ /* 0x000ea20000300800 */
[----:B------:R-:W-:Y:S01]  /*32e0*/  BSSY B1, `(.L_x_40) ;  /* 0x0000007000017945 */ /* 0x000fe20003800000 */
[----:B--2---:R-:W-:-:S05]  /*32f0*/  @!P2 IMAD R3, R3, R17, R2 ;  /* 0x000000110303a224 */ /* 0x004fca00078e0202 */
[----:B------:R1:W-:Y:S01]  /*3300*/  @!P2 STG.E.U8 desc[UR36][R4.64+0x8], R3 ;  /* 0x000008030400a986 */ /* 0x0003e2000c101124 */
[----:B------:R-:W-:Y:S05]  /*3310*/  @P3 BRA `(.L_x_41) ;  /* 0x00000000000c3947 */ /* 0x000fea0003800000 */
[----:B------:R-:W2:Y:S02]  /*3320*/  LDG.E.U8 R16, desc[UR36][R14.64+0x9] ;  /* 0x000009240e107981 */ /* 0x000ea4000c1e1100 */
[----:B--2---:R-:W-:-:S05]  /*3330*/  PRMT R2, R16, 0x8880, RZ ;  /* 0x0000888010027816 */ /* 0x004fca00000000ff */
[----:B------:R-:W-:-:S07]  /*3340*/  IMAD R2, R2, R18, RZ ;  /* 0x0000001202027224 */ /* 0x000fce00078e02ff */
.L_x_41:
[----:B------:R-:W-:Y:S05]  /*3350*/  BSYNC B1 ;  /* 0x0000000000017941 */ /* 0x000fea0003800000 */
.L_x_40:
[----:B-1----:R-:W2:Y:S01]  /*3360*/  LDL.LU R3, [R1+0x14] ;  /* 0x0000140001037983 */ /* 0x002ea20000300800 */
[C---:B------:R-:W-:Y:S01]  /*3370*/  ISETP.LT.OR P2, PT, R0.reuse, 0x9, !P0 ;  /* 0x000000090000780c */ /* 0x040fe20004741670 */
[----:B------:R-:W-:Y:S01]  /*3380*/  BSSY B1, `(.L_x_42) ;  /* 0x000000b000017945 */ /* 0x000fe20003800000 */
[C---:B------:R-:W-:Y:S02]  /*3390*/  ISETP.LT.OR P4, PT, R0.reuse, 0x11, !P1 ;  /* 0x000000110000780c */ /* 0x040fe40004f81670 */
[C---:B------:R-:W-:Y:S02]  /*33a0*/  ISETP.LT.OR P5, PT, R0.reuse, 0x12, !P1 ;  /* 0x000000120000780c */ /* 0x040fe40004fa1670 */
[----:B------:R-:W-:Y:S01]  /*33b0*/  ISETP.LT.OR P6, PT, R0, 0x11, !P0 ;  /* 0x000000110000780c */ /* 0x000fe200047c1670 */
[----:B--2---:R-:W-:-:S05]  /*33c0*/  @!P3 IMAD R3, R3, R17, R2 ;  /* 0x000000110303b224 */ /* 0x004fca00078e0202 */
[----:B------:R1:W-:Y:S01]  /*33d0*/  @!P3 STG.E.U8 desc[UR36][R4.64+0x9], R3 ;  /* 0x000009030400b986 */ /* 0x0003e2000c101124 */
[----:B------:R-:W-:Y:S01]  /*33e0*/  ISETP.LT.OR P3, PT, R0, 0xa, !P0 ;  /* 0x0000000a0000780c */ /* 0x000fe20004761670 */
[----:B------:R-:W-:-:S12]  /*33f0*/  @P2 BRA `(.L_x_43) ;  /* 0x00000000000c2947 */ /* 0x000fd80003800000 */
[----:B------:R-:W2:Y:S02]  /*3400*/  LDG.E.U8 R16, desc[UR36][R12.64+0x8] ;  /* 0x000008240c107981 */ /* 0x000ea4000c1e1100 */
[----:B--2---:R-:W-:-:S05]  /*3410*/  PRMT R2, R16, 0x8880, RZ ;  /* 0x0000888010027816 */ /* 0x004fca00000000ff */
[----:B------:R-:W-:-:S07]  /*3420*/  IMAD R2, R2, R18, RZ ;  /* 0x0000001202027224 */ /* 0x000fce00078e02ff */
.L_x_43:
[----:B------:R-:W-:Y:S05]  /*3430*/  BSYNC B1 ;  /* 0x0000000000017941 */ /* 0x000fea0003800000 */
.L_x_42:
[----:B-1----:R-:W2:Y:S01]  /*3440*/  LDL.LU R3, [R1+0x18] ;  /* 0x0000180001037983 */ /* 0x002ea20000300800 */
[----:B------:R-:W-:Y:S01]  /*3450*/  BSSY B1, `(.L_x_44) ;  /* 0x0000007000017945 */ /* 0x000fe20003800000 */
[----:B--2---:R-:W-:-:S05]  /*3460*/  @!P2 IMAD R3, R3, R17, R2 ;  /* 0x000000110303a224 */ /* 0x004fca00078e0202 */
[----:B------:R1:W-:Y:S01]  /*3470*/  @!P2 STG.E.U8 desc[UR36][R10.64+0x8], R3 ;  /* 0x000008030a00a986 */ /* 0x0003e2000c101124 */
[----:B------:R-:W-:Y:S05]  /*3480*/  @P3 BRA `(.L_x_45) ;  /* 0x00000000000c3947 */ /* 0x000fea0003800000 */
[----:B------:R-:W2:Y:S02]  /*3490*/  LDG.E.U8 R16, desc[UR36][R12.64+0x9] ;  /* 0x000009240c107981 */ /* 0x000ea4000c1e1100 */
[----:B--2---:R-:W-:-:S05]  /*34a0*/  PRMT R2, R16, 0x8880, RZ ;  /* 0x0000888010027816 */ /* 0x004fca00000000ff */
[----:B------:R-:W-:-:S07]  /*34b0*/  IMAD R2, R2, R18, RZ ;  /* 0x0000001202027224 */ /* 0x000fce00078e02ff */
.L_x_45:
[----:B------:R-:W-:Y:S05]  /*34c0*/  BSYNC B1 ;  /* 0x0000000000017941 */ /* 0x000fea0003800000 */
.L_x_44:
        /* <DEDUP_REMOVED lines=8> */
.L_x_47:
[----:B------:R-:W-:Y:S05]  /*3550*/  BSYNC B1 ;  /* 0x0000000000017941 */ /* 0x000fea0003800000 */
.L_x_46:
        /* <DEDUP_REMOVED lines=8> */
.L_x_49:
[----:B------:R-:W-:Y:S05]  /*35e0*/  BSYNC B1 ;  /* 0x0000000000017941 */ /* 0x000fea0003800000 */
.L_x_48:
        /* <DEDUP_REMOVED lines=8> */
.L_x_51:
[----:B------:R-:W-:Y:S05]  /*3670*/  BSYNC B1 ;  /* 0x0000000000017941 */ /* 0x000fea0003800000 */
.L_x_50:
        /* <DEDUP_REMOVED lines=13> */
.L_x_53:
[----:B------:R-:W-:Y:S05]  /*3750*/  BSYNC B1 ;  /* 0x0000000000017941 */ /* 0x000fea0003800000 */
.L_x_52:
        /* <DEDUP_REMOVED lines=8> */
.L_x_55:
[----:B------:R-:W-:Y:S05]  /*37e0*/  BSYNC B1 ;  /* 0x0000000000017941 */ /* 0x000fea0003800000 */
.L_x_54:
        /* <DEDUP_REMOVED lines=8> */
.L_x_57:
[----:B------:R-:W-:Y:S05]  /*3870*/  BSYNC B1 ;  /* 0x0000000000017941 */ /* 0x000fea0003800000 */
.L_x_56:
        /* <DEDUP_REMOVED lines=8> */
.L_x_59:
[----:B------:R-:W-:Y:S05]  /*3900*/  BSYNC B1 ;  /* 0x0000000000017941 */ /* 0x000fea0003800000 */
.L_x_58:
        /* <DEDUP_REMOVED lines=8> */
.L_x_61:
[----:B------:R-:W-:Y:S05]  /*3990*/  BSYNC B1 ;  /* 0x0000000000017941 */ /* 0x000fea0003800000 */
.L_x_60:
        /* <DEDUP_REMOVED lines=13> */
.L_x_63:
[----:B------:R-:W-:Y:S05]  /*3a70*/  BSYNC B1 ;  /* 0x0000000000017941 */ /* 0x000fea0003800000 */
.L_x_62:
        /* <DEDUP_REMOVED lines=8> */
.L_x_65:
[----:B------:R-:W-:Y:S05]  /*3b00*/  BSYNC B1 ;  /* 0x0000000000017941 */ /* 0x000fea0003800000 */
.L_x_64:
        /* <DEDUP_REMOVED lines=8> */
.L_x_67:
[----:B------:R-:W-:Y:S05]  /*3b90*/  BSYNC B1 ;  /* 0x0000000000017941 */ /* 0x000fea0003800000 */
.L_x_66:
        /* <DEDUP_REMOVED lines=8> */
.L_x_69:
[----:B------:R-:W-:Y:S05]  /*3c20*/  BSYNC B1 ;  /* 0x0000000000017941 */ /* 0x000fea0003800000 */
.L_x_68:
        /* <DEDUP_REMOVED lines=8> */
.L_x_71:
[----:B------:R-:W-:Y:S05]  /*3cb0*/  BSYNC B1 ;  /* 0x0000000000017941 */ /* 0x000fea0003800000 */
.L_x_70:
        /* <DEDUP_REMOVED lines=13> */
.L_x_73:
[----:B------:R-:W-:Y:S05]  /*3d90*/  BSYNC B1 ;  /* 0x0000000000017941 */ /* 0x000fea0003800000 */
.L_x_72:
        /* <DEDUP_REMOVED lines=8> */
.L_x_75:
[----:B------:R-:W-:Y:S05]  /*3e20*/  BSYNC B1 ;  /* 0x0000000000017941 */ /* 0x000fea0003800000 */
.L_x_74:
        /* <DEDUP_REMOVED lines=8> */
.L_x_77:
[----:B------:R-:W-:Y:S05]  /*3eb0*/  BSYNC B1 ;  /* 0x0000000000017941 */ /* 0x000fea0003800000 */
.L_x_76:
        /* <DEDUP_REMOVED lines=8> */
.L_x_79:
[----:B------:R-:W-:Y:S05]  /*3f40*/  BSYNC B1 ;  /* 0x0000000000017941 */ /* 0x000fea0003800000 */
.L_x_78:
        /* <DEDUP_REMOVED lines=8> */
.L_x_81:
[----:B------:R-:W-:Y:S05]  /*3fd0*/  BSYNC B1 ;  /* 0x0000000000017941 */ /* 0x000fea0003800000 */
.L_x_80:
        /* <DEDUP_REMOVED lines=13> */
.L_x_83:
[----:B------:R-:W-:Y:S05]  /*40b0*/  BSYNC B1 ;  /* 0x0000000000017941 */ /* 0x000fea0003800000 */
.L_x_82:
        /* <DEDUP_REMOVED lines=8> */
.L_x_85:
[----:B------:R-:W-:Y:S05]  /*4140*/  BSYNC B1 ;  /* 0x0000000000017941 */ /* 0x000fea0003800000 */
.L_x_84:
        /* <DEDUP_REMOVED lines=8> */
.L_x_87:
[----:B------:R-:W-:Y:S05]  /*41d0*/  BSYNC B1 ;  /* 0x0000000000017941 */ /* 0x000fea0003800000 */
.L_x_86:
        /* <DEDUP_REMOVED lines=8> */
.L_x_89:
[----:B------:R-:W-:Y:S05]  /*4260*/  BSYNC B1 ;  /* 0x0000000000017941 */ /* 0x000fea0003800000 */
.L_x_88:
        /* <DEDUP_REMOVED lines=8> */
.L_x_91:
[----:B------:R-:W-:Y:S05]  /*42f0*/  BSYNC B1 ;  /* 0x0000000000017941 */ /* 0x000fea0003800000 */
.L_x_90:
        /* <DEDUP_REMOVED lines=13> */
.L_x_93:
[----:B------:R-:W-:Y:S05]  /*43d0*/  BSYNC B1 ;  /* 0x0000000000017941 */ /* 0x000fea0003800000 */
.L_x_92:
        /* <DEDUP_REMOVED lines=8> */
.L_x_95:
[----:B------:R-:W-:Y:S05]  /*4460*/  BSYNC B1 ;  /* 0x0000000000017941 */ /* 0x000fea0003800000 */
.L_x_94:
        /* <DEDUP_REMOVED lines=8> */
.L_x_97:
[----:B------:R-:W-:Y:S05]  /*44f0*/  BSYNC B1 ;  /* 0x0000000000017941 */ /* 0x000fea0003800000 */
.L_x_96:
        /* <DEDUP_REMOVED lines=8> */
.L_x_99:
[----:B------:R-:W-:Y:S05]  /*4580*/  BSYNC B1 ;  /* 0x0000000000017941 */ /* 0x000fea0003800000 */
.L_x_98:
        /* <DEDUP_REMOVED lines=8> */
.L_x_101:
[----:B------:R-:W-:Y:S05]  /*4610*/  BSYNC B1 ;  /* 0x0000000000017941 */ /* 0x000fea0003800000 */
.L_x_100:
        /* <DEDUP_REMOVED lines=13> */
.L_x_103:
[----:B------:R-:W-:Y:S05]  /*46f0*/  BSYNC B1 ;  /* 0x0000000000017941 */ /* 0x000fea0003800000 */
.L_x_102:
        /* <DEDUP_REMOVED lines=8> */
.L_x_105:
[----:B------:R-:W-:Y:S05]  /*4780*/  BSYNC B1 ;  /* 0x0000000000017941 */ /* 0x000fea0003800000 */
.L_x_104:
        /* <DEDUP_REMOVED lines=8> */
.L_x_107:
[----:B------:R-:W-:Y:S05]  /*4810*/  BSYNC B1 ;  /* 0x0000000000017941 */ /* 0x000fea0003800000 */
.L_x_106:
        /* <DEDUP_REMOVED lines=8> */
.L_x_109:
[----:B------:R-:W-:Y:S05]  /*48a0*/  BSYNC B1 ;  /* 0x0000000000017941 */ /* 0x000fea0003800000 */
.L_x_108:
        /* <DEDUP_REMOVED lines=8> */
.L_x_111:
[----:B------:R-:W-:Y:S05]  /*4930*/  BSYNC B1 ;  /* 0x0000000000017941 */ /* 0x000fea0003800000 */
.L_x_110:
        /* <DEDUP_REMOVED lines=13> */
.L_x_113:
[----:B------:R-:W-:Y:S05]  /*4a10*/  BSYNC B1 ;  /* 0x0000000000017941 */ /* 0x000fea0003800000 */
.L_x_112:
        /* <DEDUP_REMOVED lines=8> */
.L_x_115:
[----:B------:R-:W-:Y:S05]  /*4aa0*/  BSYNC B1 ;  /* 0x0000000000017941 */ /* 0x000fea0003800000 */
.L_x_114:
        /* <DEDUP_REMOVED lines=8> */
.L_x_117:
[----:B------:R-:W-:Y:S05]  /*4b30*/  BSYNC B1 ;  /* 0x0000000000017941 */ /* 0x000fea0003800000 */
.L_x_116:
        /* <DEDUP_REMOVED lines=8> */
.L_x_119:
[----:B------:R-:W-:Y:S05]  /*4bc0*/  BSYNC B1 ;  /* 0x0000000000017941 */ /* 0x000fea0003800000 */
.L_x_118:
        /* <DEDUP_REMOVED lines=8> */
.L_x_121:
[----:B------:R-:W-:Y:S05]  /*4c50*/  BSYNC B1 ;  /* 0x0000000000017941 */ /* 0x000fea0003800000 */
.L_x_120:
        /* <DEDUP_REMOVED lines=13> */
.L_x_123:
[----:B------:R-:W-:Y:S05]  /*4d30*/  BSYNC B1 ;  /* 0x0000000000017941 */ /* 0x000fea0003800000 */
.L_x_122:
        /* <DEDUP_REMOVED lines=8> */
.L_x_125:
[----:B------:R-:W-:Y:S05]  /*4dc0*/  BSYNC B1 ;  /* 0x0000000000017941 */ /* 0x000fea0003800000 */
.L_x_124:
        /* <DEDUP_REMOVED lines=8> */
.L_x_127:
[----:B------:R-:W-:Y:S05]  /*4e50*/  BSYNC B1 ;  /* 0x0000000000017941 */ /* 0x000fea0003800000 */
.L_x_126:
        /* <DEDUP_REMOVED lines=8> */
.L_x_129:
[----:B------:R-:W-:Y:S05]  /*4ee0*/  BSYNC B1 ;  /* 0x0000000000017941 */ /* 0x000fea0003800000 */
.L_x_128:
        /* <DEDUP_REMOVED lines=8> */
.L_x_131:
[----:B------:R-:W-:Y:S05]  /*4f70*/  BSYNC B1 ;  /* 0x0000000000017941 */ /* 0x000fea0003800000 */
.L_x_130:
        /* <DEDUP_REMOVED lines=10> */
[----:B------:R-:W1:Y:S02]  /*5020*/  LDG.E.U8 R16, desc[UR36][R12.64+0x61] ;  /* 0x000061240c107981 */ /* 0x000e64000c1e1100 */
[----:B-1----:R-:W-:-:S05]  /*5030*/  PRMT R3, R16, 0x8880, RZ ;  /* 0x0000888010037816 */ /* 0x002fca00000000ff */
[----:B------:R-:W-:-:S07]  /*5040*/  IMAD R2, R3, R18, RZ ;  /* 0x0000001203027224 */ /* 0x000fce00078e02ff */
.L_x_133:
[----:B------:R-:W-:Y:S05]  /*5050*/  BSYNC B1 ;  /* 0x0000000000017941 */ /* 0x000fea0003800000 */
.L_x_132:
[----:B-1----:R-:W2:Y:S01]  /*5060*/  LDL.LU R3, [R1+0xcc] ;  /* 0x0000cc0001037983 */ /* 0x002ea20000300800 */
[----:B------:R-:W-:Y:S01]  /*5070*/  BSSY B1, `(.L_x_134) ;  /* 0x0000007000017945 */ /* 0x000fe20003800000 */
[----:B--2---:R-:W-:-:S05]  /*5080*/  @!P4 IMAD R3, R3, R17, R2 ;  /* 0x000000110303c224 */ /* 0x004fca00078e0202 */
[----:B------:R1:W-:Y:S01]  /*5090*/  @!P4 STG.E.U8 desc[UR36][R10.64+0x61], R3 ;  /* 0x000061030a00c986 */ /* 0x0003e2000c101124 */
[----:B------:R-:W-:Y:S05]  /*50a0*/  @P3 BRA `(.L_x_135) ;  /* 0x00000000000c3947 */ /* 0x000fea0003800000 */
[----:B------:R-:W1:Y:S02]  /*50b0*/  LDG.E.U8 R16, desc[UR36][R14.64+0x68] ;  /* 0x000068240e107981 */ /* 0x000e64000c1e1100 */
[----:B-1----:R-:W-:-:S05]  /*50c0*/  PRMT R3, R16, 0x8880, RZ ;  /* 0x0000888010037816 */ /* 0x002fca00000000ff */
[----:B------:R-:W-:-:S07]  /*50d0*/  IMAD R2, R3, R18, RZ ;  /* 0x0000001203027224 */ /* 0x000fce00078e02ff */
.L_x_135:
[----:B------:R-:W-:Y:S05]  /*50e0*/  BSYNC B1 ;  /* 0x0000000000017941 */ /* 0x000fea0003800000 */
.L_x_134:
        /* <DEDUP_REMOVED lines=8> */
.L_x_137:
[----:B------:R-:W-:Y:S05]  /*5170*/  BSYNC B1 ;  /* 0x0000000000017941 */ /* 0x000fea0003800000 */
.L_x_136:
        /* <DEDUP_REMOVED lines=8> */
.L_x_139:
[----:B------:R-:W-:Y:S05]  /*5200*/  BSYNC B1 ;  /* 0x0000000000017941 */ /* 0x000fea0003800000 */
.L_x_138:
        /* <DEDUP_REMOVED lines=8> */
.L_x_141:
[----:B------:R-:W-:Y:S05]  /*5290*/  BSYNC B1 ;  /* 0x0000000000017941 */ /* 0x000fea0003800000 */
.L_x_140:
        /* <DEDUP_REMOVED lines=13> */
.L_x_143:
[----:B------:R-:W-:Y:S05]  /*5370*/  BSYNC B1 ;  /* 0x0000000000017941 */ /* 0x000fea0003800000 */
.L_x_142:
        /* <DEDUP_REMOVED lines=8> */
.L_x_145:
[----:B------:R-:W-:Y:S05]  /*5400*/  BSYNC B1 ;  /* 0x0000000000017941 */ /* 0x000fea0003800000 */
.L_x_144:
        /* <DEDUP_REMOVED lines=8> */
.L_x_147:
[----:B------:R-:W-:Y:S05]  /*5490*/  BSYNC B1 ;  /* 0x0000000000017941 */ /* 0x000fea0003800000 */
.L_x_146:
        /* <DEDUP_REMOVED lines=8> */
.L_x_149:
[----:B------:R-:W-:Y:S05]  /*5520*/  BSYNC B1 ;  /* 0x0000000000017941 */ /* 0x000fea0003800000 */
.L_x_148:
        /* <DEDUP_REMOVED lines=8> */
.L_x_151:
[----:B------:R-:W-:Y:S05]  /*55b0*/  BSYNC B1 ;  /* 0x0000000000017941 */ /* 0x000fea0003800000 */
.L_x_150:
        /* <DEDUP_REMOVED lines=13> */
.L_x_153:
[----:B------:R-:W-:Y:S05]  /*5690*/  BSYNC B1 ;  /* 0x0000000000017941 */ /* 0x000fea0003800000 */
.L_x_152:
        /* <DEDUP_REMOVED lines=8> */
.L_x_155:
[----:B------:R-:W-:Y:S05]  /*5720*/  BSYNC B1 ;  /* 0x0000000000017941 */ /* 0x000fea0003800000 */
.L_x_154:
        /* <DEDUP_REMOVED lines=8> */
.L_x_157:
[----:B------:R-:W-:Y:S05]  /*57b0*/  BSYNC B1 ;  /* 0x0000000000017941 */ /* 0x000fea0003800000 */
.L_x_156:
        /* <DEDUP_REMOVED lines=8> */
.L_x_159:
[----:B------:R-:W-:Y:S05]  /*5840*/  BSYNC B1 ;  /* 0x0000000000017941 */ /* 0x000fea0003800000 */
.L_x_158:
        /* <DEDUP_REMOVED lines=8> */
.L_x_161:
[----:B------:R-:W-:Y:S05]  /*58d0*/  BSYNC B1 ;  /* 0x0000000000017941 */ /* 0x000fea0003800000 */
.L_x_160:
        /* <DEDUP_REMOVED lines=13> */
.L_x_163:
[----:B------:R-:W-:Y:S05]  /*59b0*/  BSYNC B1 ;  /* 0x0000000000017941 */ /* 0x000fea0003800000 */
.L_x_162:
        /* <DEDUP_REMOVED lines=8> */
.L_x_165:
[----:B------:R-:W-:Y:S05]  /*5a40*/  BSYNC B1 ;  /* 0x0000000000017941 */ /* 0x000fea0003800000 */
.L_x_164:
        /* <DEDUP_REMOVED lines=8> */
.L_x_167:
[----:B------:R-:W-:Y:S05]  /*5ad0*/  BSYNC B1 ;  /* 0x0000000000017941 */ /* 0x000fea0003800000 */
.L_x_166:
        /* <DEDUP_REMOVED lines=8> */
.L_x_169:
[----:B------:R-:W-:Y:S05]  /*5b60*/  BSYNC B1 ;  /* 0x0000000000017941 */ /* 0x000fea0003800000 */
.L_x_168:
        /* <DEDUP_REMOVED lines=8> */
.L_x_171:
[----:B------:R-:W-:Y:S05]  /*5bf0*/  BSYNC B1 ;  /* 0x0000000000017941 */ /* 0x000fea0003800000 */
.L_x_170:
        /* <DEDUP_REMOVED lines=13> */
.L_x_173:
[----:B------:R-:W-:Y:S05]  /*5cd0*/  BSYNC B1 ;  /* 0x0000000000017941 */ /* 0x000fea0003800000 */
.L_x_172:
        /* <DEDUP_REMOVED lines=8> */
.L_x_175:
[----:B------:R-:W-:Y:S05]  /*5d60*/  BSYNC B1 ;  /* 0x0000000000017941 */ /* 0x000fea0003800000 */
.L_x_174:
        /* <DEDUP_REMOVED lines=8> */
.L_x_177:
[----:B------:R-:W-:Y:S05]  /*5df0*/  BSYNC B1 ;  /* 0x0000000000017941 */ /* 0x000fea0003800000 */
.L_x_176:
        /* <DEDUP_REMOVED lines=8> */
.L_x_179:
[----:B------:R-:W-:Y:S05]  /*5e80*/  BSYNC B1 ;  /* 0x0000000000017941 */ /* 0x000fea0003800000 */
.L_x_178:
        /* <DEDUP_REMOVED lines=8> */
.L_x_181:
[----:B------:R-:W-:Y:S05]  /*5f10*/  BSYNC B1 ;  /* 0x0000000000017941 */ /* 0x000fea0003800000 */
.L_x_180:
        /* <DEDUP_REMOVED lines=13> */
.L_x_183:
[----:B------:R-:W-:Y:S05]  /*5ff0*/  BSYNC B1 ;  /* 0x0000000000017941 */ /* 0x000fea0003800000 */
.L_x_182:
        /* <DEDUP_REMOVED lines=8> */
.L_x_185:
[----:B------:R-:W-:Y:S05]  /*6080*/  BSYNC B1 ;  /* 0x0000000000017941 */ /* 0x000fea0003800000 */
.L_x_184:
        /* <DEDUP_REMOVED lines=8> */
.L_x_187:
[----:B------:R-:W-:Y:S05]  /*6110*/  BSYNC B1 ;  /* 0x0000000000017941 */ /* 0x000fea0003800000 */
.L_x_186:
        /* <DEDUP_REMOVED lines=8> */
.L_x_189:
[----:B------:R-:W-:Y:S05]  /*61a0*/  BSYNC B1 ;  /* 0x0000000000017941 */ /* 0x000fea0003800000 */
.L_x_188:
        /* <DEDUP_REMOVED lines=8> */
.L_x_191:
[----:B------:R-:W-:Y:S05]  /*6230*/  BSYNC B1 ;  /* 0x0000000000017941 */ /* 0x000fea0003800000 */
.L_x_190:
        /* <DEDUP_REMOVED lines=13> */
.L_x_193:
[----:B------:R-:W-:Y:S05]  /*6310*/  BSYNC B1 ;  /* 0x0000000000017941 */ /* 0x000fea0003800000 */
.L_x_192:
        /* <DEDUP_REMOVED lines=8> */
.L_x_195:
[----:B------:R-:W-:Y:S05]  /*63a0*/  BSYNC B1 ;  /* 0x0000000000017941 */ /* 0x000fea0003800000 */
.L_x_194:
        /* <DEDUP_REMOVED lines=8> */
.L_x_197:
[----:B------:R-:W-:Y:S05]  /*6430*/  BSYNC B1 ;  /* 0x0000000000017941 */ /* 0x000fea0003800000 */
.L_x_196:
        /* <DEDUP_REMOVED lines=8> */
.L_x_199:
[----:B------:R-:W-:Y:S05]  /*64c0*/  BSYNC B1 ;  /* 0x0000000000017941 */ /* 0x000fea0003800000 */
.L_x_198:
        /* <DEDUP_REMOVED lines=8> */
.L_x_201:
[----:B------:R-:W-:Y:S05]  /*6550*/  BSYNC B1 ;  /* 0x0000000000017941 */ /* 0x000fea0003800000 */
.L_x_200:
        /* <DEDUP_REMOVED lines=13> */
.L_x_203:
[----:B------:R-:W-:Y:S05]  /*6630*/  BSYNC B1 ;  /* 0x0000000000017941 */ /* 0x000fea0003800000 */
.L_x_202:
        /* <DEDUP_REMOVED lines=8> */
.L_x_205:
[----:B------:R-:W-:Y:S05]  /*66c0*/  BSYNC B1 ;  /* 0x0000000000017941 */ /* 0x000fea0003800000 */
.L_x_204:
        /* <DEDUP_REMOVED lines=8> */
.L_x_207:
[----:B------:R-:W-:Y:S05]  /*6750*/  BSYNC B1 ;  /* 0x0000000000017941 */ /* 0x000fea0003800000 */
.L_x_206:
        /* <DEDUP_REMOVED lines=8> */
.L_x_209:
[----:B------:R-:W-:Y:S05]  /*67e0*/  BSYNC B1 ;  /* 0x0000000000017941 */ /* 0x000fea0003800000 */
.L_x_208:
        /* <DEDUP_REMOVED lines=8> */
.L_x_211:
[----:B------:R-:W-:Y:S05]  /*6870*/  BSYNC B1 ;  /* 0x0000000000017941 */ /* 0x000fea0003800000 */
.L_x_210:
        /* <DEDUP_REMOVED lines=13> */
.L_x_213:
[----:B------:R-:W-:Y:S05]  /*6950*/  BSYNC B1 ;  /* 0x0000000000017941 */ /* 0x000fea0003800000 */
.L_x_212:
        /* <DEDUP_REMOVED lines=8> */
.L_x_215:
[----:B------:R-:W-:Y:S05]  /*69e0*/  BSYNC B1 ;  /* 0x0000000000017941 */ /* 0x000fea0003800000 */
.L_x_214:
        /* <DEDUP_REMOVED lines=8> */
.L_x_217:
[----:B------:R-:W-:Y:S05]  /*6a70*/  BSYNC B1 ;  /* 0x0000000000017941 */ /* 0x000fea0003800000 */
.L_x_216:
        /* <DEDUP_REMOVED lines=8> */
.L_x_219:
[----:B------:R-:W-:Y:S05]  /*6b00*/  BSYNC B1 ;  /* 0x0000000000017941 */ /* 0x000fea0003800000 */
.L_x_218:
        /* <DEDUP_REMOVED lines=8> */
.L_x_221:
[----:B------:R-:W-:Y:S05]  /*6b90*/  BSYNC B1 ;  /* 0x0000000000017941 */ /* 0x000fea0003800000 */
.L_x_220:
        /* <DEDUP_REMOVED lines=13> */
.L_x_223:
[----:B------:R-:W-:Y:S05]  /*6c70*/  BSYNC B1 ;  /* 0x0000000000017941 */ /* 0x000fea0003800000 */
.L_x_222:
        /* <DEDUP_REMOVED lines=8> */
.L_x_225:
[----:B------:R-:W-:Y:S05]  /*6d00*/  BSYNC B1 ;  /* 0x0000000000017941 */ /* 0x000fea0003800000 */
.L_x_224:
        /* <DEDUP_REMOVED lines=8> */
.L_x_227:
[----:B------:R-:W-:Y:S05]  /*6d90*/  BSYNC B1 ;  /* 0x0000000000017941 */ /* 0x000fea0003800000 */
.L_x_226:
        /* <DEDUP_REMOVED lines=8> */
.L_x_229:
[----:B------:R-:W-:Y:S05]  /*6e20*/  BSYNC B1 ;  /* 0x0000000000017941 */ /* 0x000fea0003800000 */
.L_x_228:
        /* <DEDUP_REMOVED lines=8> */
.L_x_231:
[----:B------:R-:W-:Y:S05]  /*6eb0*/  BSYNC B1 ;  /* 0x0000000000017941 */ /* 0x000fea0003800000 */
.L_x_230:
        /* <DEDUP_REMOVED lines=13> */
.L_x_233:
[----:B------:R-:W-:Y:S05]  /*6f90*/  BSYNC B1 ;  /* 0x0000000000017941 */ /* 0x000fea0003800000 */
.L_x_232:
        /* <DEDUP_REMOVED lines=8> */
.L_x_235:
[----:B------:R-:W-:Y:S05]  /*7020*/  BSYNC B1 ;  /* 0x0000000000017941 */ /* 0x000fea0003800000 */
.L_x_234:
        /* <DEDUP_REMOVED lines=8> */
.L_x_237:
[----:B------:R-:W-:Y:S05]  /*70b0*/  BSYNC B1 ;  /* 0x0000000000017941 */ /* 0x000fea0003800000 */
.L_x_236:
        /* <DEDUP_REMOVED lines=8> */
.L_x_239:
[----:B------:R-:W-:Y:S05]  /*7140*/  BSYNC B1 ;  /* 0x0000000000017941 */ /* 0x000fea0003800000 */
.L_x_238:
        /* <DEDUP_REMOVED lines=8> */
.L_x_241:
[----:B------:R-:W-:Y:S05]  /*71d0*/  BSYNC B1 ;  /* 0x0000000000017941 */ /* 0x000fea0003800000 */
.L_x_240:
        /* <DEDUP_REMOVED lines=13> */
.L_x_243:
[----:B------:R-:W-:Y:S05]  /*72b0*/  BSYNC B1 ;  /* 0x0000000000017941 */ /* 0x000fea0003800000 */
.L_x_242:
        /* <DEDUP_REMOVED lines=8> */
.L_x_245:
[----:B------:R-:W-:Y:S05]  /*7340*/  BSYNC B1 ;  /* 0x0000000000017941 */ /* 0x000fea0003800000 */
.L_x_244:
        /* <DEDUP_REMOVED lines=8> */
.L_x_247:
[----:B------:R-:W-:Y:S05]  /*73d0*/  BSYNC B1 ;  /* 0x0000000000017941 */ /* 0x000fea0003800000 */
.L_x_246:
        /* <DEDUP_REMOVED lines=8> */
.L_x_249:
[----:B------:R-:W-:Y:S05]  /*7460*/  BSYNC B1 ;  /* 0x0000000000017941 */ /* 0x000fea0003800000 */
.L_x_248:
        /* <DEDUP_REMOVED lines=8> */
.L_x_251:
[----:B------:R-:W-:Y:S05]  /*74f0*/  BSYNC B1 ;  /* 0x0000000000017941 */ /* 0x000fea0003800000 */
.L_x_250:
        /* <DEDUP_REMOVED lines=13> */
.L_x_253:
[----:B------:R-:W-:Y:S05]  /*75d0*/  BSYNC B1 ;  /* 0x0000000000017941 */ /* 0x000fea0003800000 */
.L_x_252:
        /* <DEDUP_REMOVED lines=8> */
.L_x_255:
[----:B------:R-:W-:Y:S05]  /*7660*/  BSYNC B1 ;  /* 0x0000000000017941 */ /* 0x000fea0003800000 */
.L_x_254:
        /* <DEDUP_REMOVED lines=8> */
.L_x_257:
[----:B------:R-:W-:Y:S05]  /*76f0*/  BSYNC B1 ;  /* 0x0000000000017941 */ /* 0x000fea0003800000 */
.L_x_256:
        /* <DEDUP_REMOVED lines=8> */
.L_x_259:
[----:B------:R-:W-:Y:S05]  /*7780*/  BSYNC B1 ;  /* 0x0000000000017941 */ /* 0x000fea0003800000 */
.L_x_258:
        /* <DEDUP_REMOVED lines=8> */
.L_x_261:
[----:B------:R-:W-:Y:S05]  /*7810*/  BSYNC B1 ;  /* 0x0000000000017941 */ /* 0x000fea0003800000 */
.L_x_260:
        /* <DEDUP_REMOVED lines=13> */
.L_x_263:
[----:B------:R-:W-:Y:S05]  /*78f0*/  BSYNC B1 ;  /* 0x0000000000017941 */ /* 0x000fea0003800000 */
.L_x_262:
        /* <DEDUP_REMOVED lines=8> */
.L_x_265:
[----:B------:R-:W-:Y:S05]  /*7980*/  BSYNC B1 ;  /* 0x0000000000017941 */ /* 0x000fea0003800000 */
.L_x_264:
        /* <DEDUP_REMOVED lines=8> */
.L_x_267:
[----:B------:R-:W-:Y:S05]  /*7a10*/  BSYNC B1 ;  /* 0x0000000000017941 */ /* 0x000fea0003800000 */
.L_x_266:
        /* <DEDUP_REMOVED lines=8> */
.L_x_269:
[----:B------:R-:W-:Y:S05]  /*7aa0*/  BSYNC B1 ;  /* 0x0000000000017941 */ /* 0x000fea0003800000 */
.L_x_268:
        /* <DEDUP_REMOVED lines=8> */
.L_x_271:
[----:B------:R-:W-:Y:S05]  /*7b30*/  BSYNC B1 ;  /* 0x0000000000017941 */ /* 0x000fea0003800000 */
.L_x_270:
[----:B-1----:R-:W2:Y:S01]  /*7b40*/  LDL.LU R3, [R1+0x1e0] ;  /* 0x0001e00001037983 */ /* 0x002ea20000300800 */
[C---:B------:R-:W-:Y:S01]  /*7b50*/  ISETP.LT.OR P2, PT, R0.reuse, 0xf2, !P1 ;  /* 0x000000f20000780c */ /* 0x040fe20004f41670 */
[----:B------:R-:W-:Y:S01]  /*7b60*/  BSSY B1, `(.L_x_272) ;  /* 0x000000c000017945 */ /* 0x000fe20003800000 */
[----:B------:R-:W-:Y:S02]  /*7b70*/  ISETP.LT.OR P6, PT, R0, 0xf9, !P1 ;  /* 0x000000f90000780c */ /* 0x000fe40004fc1670 */
[----:B------:R-:W-:Y:S02]  /*7b80*/  IADD3 R161, P3, R158, 0x80, RZ ;  /* 0x000000809ea17810 */ /* 0x000fe40007f7e0ff */
        /* <DEDUP_REMOVED lines=9> */
.L_x_273:
[----:B------:R-:W-:Y:S05]  /*7c20*/  BSYNC B1 ;  /* 0x0000000000017941 */ /* 0x000fea0003800000 */
.L_x_272:
        /* <DEDUP_REMOVED lines=8> */
.L_x_275:
[----:B------:R-:W-:Y:S05]  /*7cb0*/  BSYNC B1 ;  /* 0x0000000000017941 */ /* 0x000fea0003800000 */
.L_x_274:
        /* <DEDUP_REMOVED lines=8> */
.L_x_277:
[----:B------:R-:W-:Y:S05]  /*7d40*/  BSYNC B1 ;  /* 0x0000000000017941 */ /* 0x000fea0003800000 */
.L_x_276:
        /* <DEDUP_REMOVED lines=8> */
.L_x_279:
[----:B------:R-:W-:Y:S05]  /*7dd0*/  BSYNC B1 ;  /* 0x0000000000017941 */ /* 0x000fea0003800000 */
.L_x_278:
[----:B-1----:R-:W2:Y:S01]  /*7de0*/  LDL.LU R3, [R1+0x1f0] ;  /* 0x0001f00001037983 */ /* 0x002ea20000300800 */
[----:B------:R-:W-:Y:S01]  /*7df0*/  BSSY B1, `(.L_x_280) ;  /* 0x0000008000017945 */ /* 0x000fe20003800000 */
[----:B------:R-:W-:-:S04]  /*7e00*/  IMAD.WIDE.U32 R158, R161, R20, R156 ;  /* 0x00000014a19e7225 */ /* 0x000fc800078e009c */
[----:B--2---:R-:W-:-:S05]  /*7e10*/  @!P6 IMAD R3, R3, R17, R2 ;  /* 0x000000110303e224 */ /* 0x004fca00078e0202 */
[----:B------:R1:W-:Y:S01]  /*7e20*/  @!P6 STG.E.U8 desc[UR36][R4.64+0xf8], R3 ;  /* 0x0000f8030400e986 */ /* 0x0003e2000c101124 */
[----:B------:R-:W-:Y:S05]  /*7e30*/  @P1 BRA `(.L_x_281) ;  /* 0x00000000000c1947 */ /* 0x000fea0003800000 */
[----:B------:R-:W1:Y:S02]  /*7e40*/  LDG.E.U8 R16, desc[UR36][R14.64+0xf9] ;  /* 0x0000f9240e107981 */ /* 0x000e64000c1e1100 */
[----:B-1----:R-:W-:-:S05]  /*7e50*/  PRMT R3, R16, 0x8880, RZ ;  /* 0x0000888010037816 */ /* 0x002fca00000000ff */
[----:B------:R-:W-:-:S07]  /*7e60*/  IMAD R2, R3, R18, RZ ;  /* 0x0000001203027224 */ /* 0x000fce00078e02ff */
.L_x_281:
[----:B------:R-:W-:Y:S05]  /*7e70*/  BSYNC B1 ;  /* 0x0000000000017941 */ /* 0x000fea0003800000 */
.L_x_280:
[----:B-1----:R-:W2:Y:S01]  /*7e80*/  LDL.LU R3, [R1+0x1f4] ;  /* 0x0001f40001037983 */ /* 0x002ea20000300800 */
[----:B------:R-:W-:Y:S01]  /*7e90*/  IMAD.WIDE.U32 R156, R161, R20, R152 ;  /* 0x00000014a19c7225 */ /* 0x000fe200078e0098 */
[----:B------:R-:W-:Y:S01]  /*7ea0*/  ISETP.GE.AND P2, PT, R19, 0x81, PT ;  /* 0x000000811300780c */ /* 0x000fe20003f46270 */
[----:B------:R-:W-:Y:S01]  /*7eb0*/  BSSY B1, `(.L_x_282) ;  /* 0x000000e000017945 */ /* 0x000fe20003800000 */
[-C--:B------:R-:W-:Y:S01]  /*7ec0*/  IADD3 R154, P5, P4, R154, R22.reuse, R158 ;  /* 0x000000169a9a7210 */ /* 0x080fe20007cbe09e */
[----:B0-----:R-:W-:Y:S01]  /*7ed0*/  IMAD.X R15, RZ, RZ, UR9, P3 ;  /* 0x00000009ff0f7e24 */ /* 0x001fe200098e06ff */
[----:B------:R-:W-:Y:S02]  /*7ee0*/  ISETP.LT.OR P6, PT, R0, 0x1, !P2 ;  /* 0x000000010000780c */ /* 0x000fe400057c1670 */
[----:B------:R-:W-:Y:S01]  /*7ef0*/  IADD3 R14, P3, R156, R22, RZ ;  /* 0x000000169c0e7210 */ /* 0x000fe20007f7e0ff */
[----:B------:R-:W-:Y:S02]  /*7f00*/  IMAD R20, R15, R20, RZ ;  /* 0x000000140f147224 */ /* 0x000fe400078e02ff */
[----:B--2---:R-:W-:-:S05]  /*7f10*/  @!P1 IMAD R3, R3, R17, R2 ;  /* 0x0000001103039224 */ /* 0x004fca00078e0202 */
[----:B------:R0:W-:Y:S01]  /*7f20*/  @!P1 STG.E.U8 desc[UR36][R4.64+0xf9], R3 ;  /* 0x0000f90304009986 */ /* 0x0001e2000c101124 */
[C---:B------:R-:W-:Y:S02]  /*7f30*/  ISETP.LT.OR P1, PT, R0.reuse, 0xf9, !P0 ;  /* 0x000000f90000780c */ /* 0x040fe40004721670 */
[----:B------:R-:W-:-:S11]  /*7f40*/  ISETP.LT.OR P0, PT, R0, 0xfa, !P0 ;  /* 0x000000fa0000780c */ /* 0x000fd60004701670 */
[----:B0-----:R-:W-:Y:S05]  /*7f50*/  @P1 BRA `(.L_x_283) ;  /* 0x00000000000c1947 */ /* 0x001fea0003800000 */
[----:B------:R-:W2:Y:S02]  /*7f60*/  LDG.E.U8 R16, desc[UR36][R12.64+0xf8] ;  /* 0x0000f8240c107981 */ /* 0x000ea4000c1e1100 */
[----:B--2---:R-:W-:-:S05]  /*7f70*/  PRMT R3, R16, 0x8880, RZ ;  /* 0x0000888010037816 */ /* 0x004fca00000000ff */
[----:B------:R-:W-:-:S07]  /*7f80*/  IMAD R2, R3, R18, RZ ;  /* 0x0000001203027224 */ /* 0x000fce00078e02ff */
.L_x_283:
[----:B------:R-:W-:Y:S05]  /*7f90*/  BSYNC B1 ;  /* 0x0000000000017941 */ /* 0x000fea0003800000 */
.L_x_282:
[----:B------:R-:W2:Y:S01]  /*7fa0*/  LDL.LU R3, [R1+0x1f8] ;  /* 0x0001f80001037983 */ /* 0x000ea20000300800 */
[----:B------:R-:W-:Y:S01]  /*7fb0*/  BSSY B1, `(.L_x_284) ;  /* 0x0000008000017945 */ /* 0x000fe20003800000 */
[----:B------:R-:W-:Y:S02]  /*7fc0*/  IMAD R21, R161, R21, R20 ;  /* 0x00000015a1157224 */ /* 0x000fe400078e0214 */
[----:B--2---:R-:W-:-:S05]  /*7fd0*/  @!P1 IMAD R3, R3, R17, R2 ;  /* 0x0000001103039224 */ /* 0x004fca00078e0202 */
[----:B------:R0:W-:Y:S01]  /*7fe0*/  @!P1 STG.E.U8 desc[UR36][R10.64+0xf8], R3 ;  /* 0x0000f8030a009986 */ /* 0x0001e2000c101124 */
[----:B------:R-:W-:Y:S05]  /*7ff0*/  @P0 BRA `(.L_x_285) ;  /* 0x00000000000c0947 */ /* 0x000fea0003800000 */
[----:B------:R-:W0:Y:S02]  /*8000*/  LDG.E.U8 R16, desc[UR36][R12.64+0xf9] ;  /* 0x0000f9240c107981 */ /* 0x000e24000c1e1100 */
[----:B0-----:R-:W-:-:S05]  /*8010*/  PRMT R3, R16, 0x8880, RZ ;  /* 0x0000888010037816 */ /* 0x001fca00000000ff */
[----:B------:R-:W-:-:S07]  /*8020*/  IMAD R2, R3, R18, RZ ;  /* 0x0000001203027224 */ /* 0x000fce00078e02ff */
.L_x_285:
[----:B------:R-:W-:Y:S05]  /*8030*/  BSYNC B1 ;  /* 0x0000000000017941 */ /* 0x000fea0003800000 */
.L_x_284:
[----:B0-----:R-:W2:Y:S01]  /*8040*/  LDL.LU R3, [R1+0x1fc] ;  /* 0x0001fc0001037983 */ /* 0x001ea20000300800 */
[----:B------:R-:W-:Y:S01]  /*8050*/  BSSY B1, `(.L_x_286) ;  /* 0x0000009000017945 */ /* 0x000fe20003800000 */
[----:B------:R-:W-:Y:S01]  /*8060*/  IADD3.X R15, R23, R157, R21, P3, !PT ;  /* 0x0000009d170f7210 */ /* 0x000fe20001ffe415 */
[----:B------:R-:W-:Y:S02]  /*8070*/  IMAD.IADD R158, R21, 0x1, R159 ;  /* 0x00000001159e7824 */ /* 0x000fe400078e029f */
[----:B--2---:R-:W-:-:S05]  /*8080*/  @!P0 IMAD R3, R3, R17, R2 ;  /* 0x0000001103038224 */ /* 0x004fca00078e0202 */
[----:B------:R0:W-:Y:S01]  /*8090*/  @!P0 STG.E.U8 desc[UR36][R10.64+0xf9], R3 ;  /* 0x0000f9030a008986 */ /* 0x0001e2000c101124 */
[----:B------:R-:W-:Y:S05]  /*80a0*/  @P6 BRA `(.L_x_287) ;  /* 0x00000000000c6947 */ /* 0x000fea0003800000 */
[----:B------:R-:W0:Y:S02]  /*80b0*/  LDG.E.U8 R16, desc[UR36][R14.64] ;  /* 0x000000240e107981 */ /* 0x000e24000c1e1100 */
[----:B0-----:R-:W-:-:S05]  /*80c0*/  PRMT R3, R16, 0x8880, RZ ;  /* 0x0000888010037816 */ /* 0x001fca00000000ff */
[----:B------:R-:W-:-:S07]  /*80d0*/  IMAD R2, R3, R18, RZ ;  /* 0x0000001203027224 */ /* 0x000fce00078e02ff */
.L_x_287:
[----:B------:R-:W-:Y:S05]  /*80e0*/  BSYNC B1 ;  /* 0x0000000000017941 */ /* 0x000fea0003800000 */
.L_x_286:
[----:B------:R-:W-:Y:S01]  /*80f0*/  ISETP.LT.OR P3, PT, R0, 0x2, !P2 ;  /* 0x000000020000780c */ /* 0x000fe20005761670 */
[----:B0-----:R-:W-:Y:S01]  /*8100*/  @!P6 IMAD R3, R24, R17, R2 ;  /* 0x000000111803e224 */ /* 0x001fe200078e0202 */
[----:B------:R-:W-:Y:S01]  /*8110*/  ISETP.GE.AND P0, PT, R19, 0x89, PT ;  /* 0x000000891300780c */ /* 0x000fe20003f06270 */
[----:B------:R-:W-:Y:S01]  /*8120*/  BSSY B1, `(.L_x_288) ;  /* 0x000000b000017945 */ /* 0x000fe20003800000 */
[----:B------:R-:W-:Y:S02]  /*8130*/  IADD3.X R155, R153, R23, R158, P5, P4 ;  /* 0x00000017999b7210 */ /* 0x000fe40002fe849e */
[----:B------:R0:W-:Y:S01]  /*8140*/  @!P6 STG.E.U8 desc[UR36][R6.64], R3 ;  /* 0x000000030600e986 */ /* 0x0001e2000c101124 */
[C---:B------:R-:W-:Y:S02]  /*8150*/  ISETP.LT.OR P4, PT, R0.reuse, 0x1, !P0 ;  /* 0x000000010000780c */ /* 0x040fe40004781670 */
[C---:B------:R-:W-:Y:S02]  /*8160*/  ISETP.LT.OR P5, PT, R0.reuse, 0x2, !P0 ;  /* 0x000000020000780c */ /* 0x040fe400047a1670 */
[----:B------:R-:W-:-:S02]  /*8170*/  ISETP.LT.OR P6, PT, R0, 0x9, !P2 ;  /* 0x000000090000780c */ /* 0x000fc400057c1670 */
[----:B------:R-:W-:Y:S01]  /*8180*/  ISETP.LT.OR P1, PT, R0, 0xa, !P2 ;  /* 0x0000000a0000780c */ /* 0x000fe20005721670 */
[----:B------:R-:W-:-:S12]  /*8190*/  @P3 BRA `(.L_x_289) ;  /* 0x00000000000c3947 */ /* 0x000fd80003800000 */
[----:B------:R-:W0:Y:S02]  /*81a0*/  LDG.E.U8 R16, desc[UR36][R14.64+0x1] ;  /* 0x000001240e107981 */ /* 0x000e24000c1e1100 */
[----:B0-----:R-:W-:-:S05]  /*81b0*/  PRMT R3, R16, 0x8880, RZ ;  /* 0x0000888010037816 */ /* 0x001fca00000000ff */
[----:B------:R-:W-:-:S07]  /*81c0*/  IMAD R2, R3, R18, RZ ;  /* 0x0000001203027224 */ /* 0x000fce00078e02ff */
.L_x_289:
[----:B------:R-:W-:Y:S05]  /*81d0*/  BSYNC B1 ;  /* 0x0000000000017941 */ /* 0x000fea0003800000 */
.L_x_288:
[----:B------:R-:W-:Y:S01]  /*81e0*/  @!P3 IMAD R25, R25, R17, R2 ;  /* 0x000000111919b224 */ /* 0x000fe200078e0202 */
[----:B------:R-:W-:Y:S04]  /*81f0*/  BSSY B1, `(.L_x_290) ;  /* 0x0000006000017945 */ /* 0x000fe80003800000 */
[----:B------:R1:W-:Y:S01]  /*8200*/  @!P3 STG.E.U8 desc[UR36][R6.64+0x1], R25 ;  /* 0x000001190600b986 */ /* 0x0003e2000c101124 */
[----:B------:R-:W-:Y:S05]  /*8210*/  @P4 BRA `(.L_x_291) ;  /* 0x00000000000c4947 */ /* 0x000fea0003800000 */
[----:B------:R-:W0:Y:S02]  /*8220*/  LDG.E.U8 R16, desc[UR36][R154.64] ;  /* 0x000000249a107981 */ /* 0x000e24000c1e1100 */
[----:B0-----:R-:W-:-:S05]  /*8230*/  PRMT R3, R16, 0x8880, RZ ;  /* 0x0000888010037816 */ /* 0x001fca00000000ff */
[----:B------:R-:W-:-:S07]  /*8240*/  IMAD R2, R3, R18, RZ ;  /* 0x0000001203027224 */ /* 0x000fce00078e02ff */
.L_x_291:
[----:B------:R-:W-:Y:S05]  /*8250*/  BSYNC B1 ;  /* 0x0000000000017941 */ /* 0x000fea0003800000 */
.L_x_290:
[----:B0-----:R-:W-:Y:S01]  /*8260*/  @!P4 IMAD R3, R26, R17, R2 ;  /* 0x000000111a03c224 */ /* 0x001fe200078e0202 */
[----:B------:R-:W-:Y:S04]  /*8270*/  BSSY B1, `(.L_x_292) ;  /* 0x0000006000017945 */ /* 0x000fe80003800000 */
[----:B------:R0:W-:Y:S01]  /*8280*/  @!P4 STG.E.U8 desc[UR36][R8.64], R3 ;  /* 0x000000030800c986 */ /* 0x0001e2000c101124 */
[----:B------:R-:W-:Y:S05]  /*8290*/  @P5 BRA `(.L_x_293) ;  /* 0x00000000000c5947 */ /* 0x000fea0003800000 */
[----:B------:R-:W0:Y:S02]  /*82a0*/  LDG.E.U8 R16, desc[UR36][R154.64+0x1] ;  /* 0x000001249a107981 */ /* 0x000e24000c1e1100 */
[----:B0-----:R-:W-:-:S05]  /*82b0*/  PRMT R3, R16, 0x8880, RZ ;  /* 0x0000888010037816 */ /* 0x001fca00000000ff */
[----:B------:R-:W-:-:S07]  /*82c0*/  IMAD R2, R3, R18, RZ ;  /* 0x0000001203027224 */ /* 0x000fce00078e02ff */
.L_x_293:
[----:B------:R-:W-:Y:S05]  /*82d0*/  BSYNC B1 ;  /* 0x0000000000017941 */ /* 0x000fea0003800000 */
.L_x_292:
[----:B------:R-:W-:Y:S01]  /*82e0*/  @!P5 IMAD R27, R27, R17, R2 ;  /* 0x000000111b1bd224 */ /* 0x000fe200078e0202 */
[----:B------:R-:W-:Y:S04]  /*82f0*/  BSSY B1, `(.L_x_294) ;  /* 0x0000006000017945 */ /* 0x000fe80003800000 */
[----:B------:R2:W-:Y:S01]  /*8300*/  @!P5 STG.E.U8 desc[UR36][R8.64+0x1], R27 ;  /* 0x0000011b0800d986 */ /* 0x0005e2000c101124 */
[----:B------:R-:W-:Y:S05]  /*8310*/  @P6 BRA `(.L_x_295) ;  /* 0x00000000000c6947 */ /* 0x000fea0003800000 */
[----:B------:R-:W0:Y:S02]  /*8320*/  LDG.E.U8 R16, desc[UR36][R14.64+0x8] ;  /* 0x000008240e107981 */ /* 0x000e24000c1e1100 */
[----:B0-----:R-:W-:-:S05]  /*8330*/  PRMT R3, R16, 0x8880, RZ ;  /* 0x0000888010037816 */ /* 0x001fca00000000ff */
[----:B------:R-:W-:-:S07]  /*8340*/  IMAD R2, R3, R18, RZ ;  /* 0x0000001203027224 */ /* 0x000fce00078e02ff */
.L_x_295:
[----:B------:R-:W-:Y:S05]  /*8350*/  BSYNC B1 ;  /* 0x0000000000017941 */ /* 0x000fea0003800000 */
.L_x_294:
[----:B0-----:R-:W-:Y:S01]  /*8360*/  @!P6 IMAD R3, R28, R17, R2 ;  /* 0x000000111c03e224 */ /* 0x001fe200078e0202 */
[----:B------:R-:W-:Y:S04]  /*8370*/  BSSY B1, `(.L_x_296) ;  /* 0x0000006000017945 */ /* 0x000fe80003800000 */
[----:B------:R0:W-:Y:S01]  /*8380*/  @!P6 STG.E.U8 desc[UR36][R6.64+0x8], R3 ;  /* 0x000008030600e986 */ /* 0x0001e2000c101124 */
[----:B------:R-:W-:Y:S05]  /*8390*/  @P1 BRA `(.L_x_297) ;  /* 0x00000000000c1947 */ /* 0x000fea0003800000 */
[----:B------:R-:W0:Y:S02]  /*83a0*/  LDG.E.U8 R16, desc[UR36][R14.64+0x9] ;  /* 0x000009240e107981 */ /* 0x000e24000c1e1100 */
[----:B0-----:R-:W-:-:S05]  /*83b0*/  PRMT R3, R16, 0x8880, RZ ;  /* 0x0000888010037816 */ /* 0x001fca00000000ff */
[----:B------:R-:W-:-:S07]  /*83c0*/  IMAD R2, R3, R18, RZ ;  /* 0x0000001203027224 */ /* 0x000fce00078e02ff */
.L_x_297:
[----:B------:R-:W-:Y:S05]  /*83d0*/  BSYNC B1 ;  /* 0x0000000000017941 */ /* 0x000fea0003800000 */
.L_x_296:
[C---:B------:R-:W-:Y:S01]  /*83e0*/  ISETP.LT.OR P4, PT, R0.reuse, 0x9, !P0 ;  /* 0x000000090000780c */ /* 0x040fe20004781670 */
[----:B------:R-:W-:Y:S01]  /*83f0*/  @!P1 IMAD R29, R29, R17, R2 ;  /* 0x000000111d1d9224 */ /* 0x000fe200078e0202 */
[----:B------:R-:W-:Y:S01]  /*8400*/  BSSY B1, `(.L_x_298) ;  /* 0x000000a000017945 */ /* 0x000fe20003800000 */
[C---:B------:R-:W-:Y:S02]  /*8410*/  ISETP.LT.OR P3, PT, R0.reuse, 0xa, !P0 ;  /* 0x0000000a0000780c */ /* 0x040fe40004761670 */
[C---:B------:R-:W-:Y:S01]  /*8420*/  ISETP.LT.OR P5, PT, R0.reuse, 0x11, !P2 ;  /* 0x000000110000780c */ /* 0x040fe200057a1670 */
[----:B------:R3:W-:Y:S01]  /*8430*/  @!P1 STG.E.U8 desc[UR36][R6.64+0x9], R29 ;  /* 0x0000091d06009986 */ /* 0x0007e2000c101124 */
[C---:B------:R-:W-:Y:S02]  /*8440*/  ISETP.LT.OR P6, PT, R0.reuse, 0x12, !P2 ;  /* 0x000000120000780c */ /* 0x040fe400057c1670 */
[----:B------:R-:W-:-:S04]  /*8450*/  ISETP.LT.OR P1, PT, R0, 0x11, !P0 ;  /* 0x000000110000780c */ /* 0x000fc80004721670 */
[----:B------:R-:W-:Y:S09]  /*8460*/  @P4 BRA `(.L_x_299) ;  /* 0x00000000000c4947 */ /* 0x000ff20003800000 */
[----:B------:R-:W0:Y:S02]  /*8470*/  LDG.E.U8 R16, desc[UR36][R154.64+0x8] ;  /* 0x000008249a107981 */ /* 0x000e24000c1e1100 */
[----:B0-----:R-:W-:-:S05]  /*8480*/  PRMT R3, R16, 0x8880, RZ ;  /* 0x0000888010037816 */ /* 0x001fca00000000ff */
[----:B------:R-:W-:-:S07]  /*8490*/  IMAD R2, R3, R18, RZ ;  /* 0x0000001203027224 */ /* 0x000fce00078e02ff */
.L_x_299:
[----:B------:R-:W-:Y:S05]  /*84a0*/  BSYNC B1 ;  /* 0x0000000000017941 */ /* 0x000fea0003800000 */
.L_x_298:
[----:B0-----:R-:W-:Y:S01]  /*84b0*/  @!P4 IMAD R3, R30, R17, R2 ;  /* 0x000000111e03c224 */ /* 0x001fe200078e0202 */
[----:B------:R-:W-:Y:S04]  /*84c0*/  BSSY B1, `(.L_x_300) ;  /* 0x0000006000017945 */ /* 0x000fe80003800000 */
[----:B------:R0:W-:Y:S01]  /*84d0*/  @!P4 STG.E.U8 desc[UR36][R8.64+0x8], R3 ;  /* 0x000008030800c986 */ /* 0x0001e2000c101124 */
[----:B------:R-:W-:Y:S05]  /*84e0*/  @P3 BRA `(.L_x_301) ;  /* 0x00000000000c3947 */ /* 0x000fea0003800000 */
[----:B------:R-:W0:Y:S02]  /*84f0*/  LDG.E.U8 R16, desc[UR36][R154.64+0x9] ;  /* 0x000009249a107981 */ /* 0x000e24000c1e1100 */
[----:B0-----:R-:W-:-:S05]  /*8500*/  PRMT R3, R16, 0x8880, RZ ;  /* 0x0000888010037816 */ /* 0x001fca00000000ff */
[----:B------:R-:W-:-:S07]  /*8510*/  IMAD R2, R3, R18, RZ ;  /* 0x0000001203027224 */ /* 0x000fce00078e02ff */
.L_x_301:
[----:B------:R-:W-:Y:S05]  /*8520*/  BSYNC B1 ;  /* 0x0000000000017941 */ /* 0x000fea0003800000 */
.L_x_300:
[----:B------:R-:W-:Y:S01]  /*8530*/  @!P3 IMAD R31, R31, R17, R2 ;  /* 0x000000111f1fb224 */ /* 0x000fe200078e0202 */
[----:B------:R-:W-:Y:S04]  /*8540*/  BSSY B1, `(.L_x_302) ;  /* 0x0000006000017945 */ /* 0x000fe80003800000 */
[----:B------:R4:W-:Y:S01]  /*8550*/  @!P3 STG.E.U8 desc[UR36][R8.64+0x9], R31 ;  /* 0x0000091f0800b986 */ /* 0x0009e2000c101124 */
[----:B------:R-:W-:Y:S05]  /*8560*/  @P5 BRA `(.L_x_303) ;  /* 0x00000000000c5947 */ /* 0x000fea0003800000 */
[----:B------:R-:W0:Y:S02]  /*8570*/  LDG.E.U8 R16, desc[UR36][R14.64+0x10] ;  /* 0x000010240e107981 */ /* 0x000e24000c1e1100 */
[----:B0-----:R-:W-:-:S05]  /*8580*/  PRMT R3, R16, 0x8880, RZ ;  /* 0x0000888010037816 */ /* 0x001fca00000000ff */
[----:B------:R-:W-:-:S07]  /*8590*/  IMAD R2, R3, R18, RZ ;  /* 0x0000001203027224 */ /* 0x000fce00078e02ff */
.L_x_303:
[----:B------:R-:W-:Y:S05]  /*85a0*/  BSYNC B1 ;  /* 0x0000000000017941 */ /* 0x000fea0003800000 */
.L_x_302:
[----:B0-----:R-:W-:Y:S01]  /*85b0*/  @!P5 IMAD R3, R32, R17, R2 ;  /* 0x000000112003d224 */ /* 0x001fe200078e0202 */
[----:B------:R-:W-:Y:S04]  /*85c0*/  BSSY B1, `(.L_x_304) ;  /* 0x0000006000017945 */ /* 0x000fe80003800000 */
[----:B------:R0:W-:Y:S01]  /*85d0*/  @!P5 STG.E.U8 desc[UR36][R6.64+0x10], R3 ;  /* 0x000010030600d986 */ /* 0x0001e2000c101124 */
[----:B------:R-:W-:Y:S05]  /*85e0*/  @P6 BRA `(.L_x_305) ;  /* 0x00000000000c6947 */ /* 0x000fea0003800000 */
[----:B------:R-:W0:Y:S02]  /*85f0*/  LDG.E.U8 R16, desc[UR36][R14.64+0x11] ;  /* 0x000011240e107981 */ /* 0x000e24000c1e1100 */
[----:B0-----:R-:W-:-:S05]  /*8600*/  PRMT R3, R16, 0x8880, RZ ;  /* 0x0000888010037816 */ /* 0x001fca00000000ff */
[----:B------:R-:W-:-:S07]  /*8610*/  IMAD R2, R3, R18, RZ ;  /* 0x0000001203027224 */ /* 0x000fce00078e02ff */
.L_x_305:
[----:B------:R-:W-:Y:S05]  /*8620*/  BSYNC B1 ;  /* 0x0000000000017941 */ /* 0x000fea0003800000 */
.L_x_304:
[----:B------:R-:W-:Y:S01]  /*8630*/  @!P6 IMAD R33, R33, R17, R2 ;  /* 0x000000112121e224 */ /* 0x000fe200078e0202 */
[----:B------:R-:W-:Y:S04]  /*8640*/  BSSY B1, `(.L_x_306) ;  /* 0x0000006000017945 */ /* 0x000fe80003800000 */
[----:B------:R0:W-:Y:S01]  /*8650*/  @!P6 STG.E.U8 desc[UR36][R6.64+0x11], R33 ;  /* 0x000011210600e986 */ /* 0x0001e2000c101124 */
[----:B------:R-:W-:Y:S05]  /*8660*/  @P1 BRA `(.L_x_307) ;  /* 0x00000000000c1947 */ /* 0x000fea0003800000 */
[----:B------:R-:W0:Y:S02]  /*8670*/  LDG.E.U8 R16, desc[UR36][R154.64+0x10] ;  /* 0x000010249a107981 */ /* 0x000e24000c1e1100 */
[----:B0-----:R-:W-:-:S05]  /*8680*/  PRMT R3, R16, 0x8880, RZ ;  /* 0x0000888010037816 */ /* 0x001fca00000000ff */
[----:B------:R-:W-:-:S07]  /*8690*/  IMAD R2, R3, R18, RZ ;  /* 0x0000001203027224 */ /* 0x000fce00078e02ff */
.L_x_307:
[----:B------:R-:W-:Y:S05]  /*86a0*/  BSYNC B1 ;  /* 0x0000000000017941 */ /* 0x000fea0003800000 */
.L_x_306:
[----:B------:R-:W-:Y:S01]  /*86b0*/  ISETP.LT.OR P4, PT, R0, 0x12, !P0 ;  /* 0x000000120000780c */ /* 0x000fe20004781670 */
[----:B0-----:R-:W-:Y:S01]  /*86c0*/  @!P1 IMAD R3, R34, R17, R2 ;  /* 0x0000001122039224 */ /* 0x001fe200078e0202 */
        /* <DEDUP_REMOVED lines=10> */
.L_x_309:
[----:B------:R-:W-:Y:S05]  /*8770*/  BSYNC B1 ;  /* 0x0000000000017941 */ /* 0x000fea0003800000 */
.L_x_308:
[----:B------:R-:W-:Y:S01]  /*8780*/  @!P4 IMAD R35, R35, R17, R2 ;  /* 0x000000112323c224 */ /* 0x000fe200078e0202 */
[----:B------:R-:W-:Y:S04]  /*8790*/  BSSY B1, `(.L_x_310) ;  /* 0x0000006000017945 */ /* 0x000fe80003800000 */
[----:B------:R0:W-:Y:S01]  /*87a0*/  @!P4 STG.E.U8 desc[UR36][R8.64+0x11], R35 ;  /* 0x000011230800c986 */ /* 0x0001e2000c101124 */
[----:B------:R-:W-:Y:S05]  /*87b0*/  @P3 BRA `(.L_x_311) ;  /* 0x00000000000c3947 */ /* 0x000fea0003800000 */
[----:B------:R-:W0:Y:S02]  /*87c0*/  LDG.E.U8 R16, desc[UR36][R14.64+0x18] ;  /* 0x000018240e107981 */ /* 0x000e24000c1e1100 */
[----:B0-----:R-:W-:-:S05]  /*87d0*/  PRMT R3, R16, 0x8880, RZ ;  /* 0x0000888010037816 */ /* 0x001fca00000000ff */
[----:B------:R-:W-:-:S07]  /*87e0*/  IMAD R2, R3, R18, RZ ;  /* 0x0000001203027224 */ /* 0x000fce00078e02ff */
.L_x_311:
[----:B------:R-:W-:Y:S05]  /*87f0*/  BSYNC B1 ;  /* 0x0000000000017941 */ /* 0x000fea0003800000 */
.L_x_310:
[----:B0-----:R-:W-:Y:S01]  /*8800*/  @!P3 IMAD R3, R36, R17, R2 ;  /* 0x000000112403b224 */ /* 0x001fe200078e0202 */
[----:B------:R-:W-:Y:S04]  /*8810*/  BSSY B1, `(.L_x_312) ;  /* 0x0000006000017945 */ /* 0x000fe80003800000 */
[----:B------:R0:W-:Y:S01]  /*8820*/  @!P3 STG.E.U8 desc[UR36][R6.64+0x18], R3 ;  /* 0x000018030600b986 */ /* 0x0001e2000c101124 */
[----:B------:R-:W-:Y:S05]  /*8830*/  @P5 BRA `(.L_x_313) ;  /* 0x00000000000c5947 */ /* 0x000fea0003800000 */
[----:B------:R-:W0:Y:S02]  /*8840*/  LDG.E.U8 R16, desc[UR36][R14.64+0x19] ;  /* 0x000019240e107981 */ /* 0x000e24000c1e1100 */
[----:B0-----:R-:W-:-:S05]  /*8850*/  PRMT R3, R16, 0x8880, RZ ;  /* 0x0000888010037816 */ /* 0x001fca00000000ff */
[----:B------:R-:W-:-:S07]  /*8860*/  IMAD R2, R3, R18, RZ ;  /* 0x0000001203027224 */ /* 0x000fce00078e02ff */
.L_x_313:
[----:B------:R-:W-:Y:S05]  /*8870*/  BSYNC B1 ;  /* 0x0000000000017941 */ /* 0x000fea0003800000 */
.L_x_312:
[----:B------:R-:W-:Y:S01]  /*8880*/  @!P5 IMAD R37, R37, R17, R2 ;  /* 0x000000112525d224 */ /* 0x000fe200078e0202 */
[----:B------:R-:W-:Y:S04]  /*8890*/  BSSY B1, `(.L_x_314) ;  /* 0x0000006000017945 */ /* 0x000fe80003800000 */
[----:B------:R0:W-:Y:S01]  /*88a0*/  @!P5 STG.E.U8 desc[UR36][R6.64+0x19], R37 ;  /* 0x000019250600d986 */ /* 0x0001e2000c101124 */
[----:B------:R-:W-:Y:S05]  /*88b0*/  @P6 BRA `(.L_x_315) ;  /* 0x00000000000c6947 */ /* 0x000fea0003800000 */
[----:B------:R-:W0:Y:S02]  /*88c0*/  LDG.E.U8 R16, desc[UR36][R154.64+0x18] ;  /* 0x000018249a107981 */ /* 0x000e24000c1e1100 */
[----:B0-----:R-:W-:-:S05]  /*88d0*/  PRMT R3, R16, 0x8880, RZ ;  /* 0x0000888010037816 */ /* 0x001fca00000000ff */
[----:B------:R-:W-:-:S07]  /*88e0*/  IMAD R2, R3, R18, RZ ;  /* 0x0000001203027224 */ /* 0x000fce00078e02ff */
.L_x_315:
[----:B------:R-:W-:Y:S05]  /*88f0*/  BSYNC B1 ;  /* 0x0000000000017941 */ /* 0x000fea0003800000 */
.L_x_314:
[----:B0-----:R-:W-:Y:S01]  /*8900*/  @!P6 IMAD R3, R38, R17, R2 ;  /* 0x000000112603e224 */ /* 0x001fe200078e0202 */
[----:B------:R-:W-:Y:S04]  /*8910*/  BSSY B1, `(.L_x_316) ;  /* 0x0000006000017945 */ /* 0x000fe80003800000 */
[----:B------:R0:W-:Y:S01]  /*8920*/  @!P6 STG.E.U8 desc[UR36][R8.64+0x18], R3 ;  /* 0x000018030800e986 */ /* 0x0001e2000c101124 */
[----:B------:R-:W-:Y:S05]  /*8930*/  @P1 BRA `(.L_x_317) ;  /* 0x00000000000c1947 */ /* 0x000fea0003800000 */
[----:B------:R-:W0:Y:S02]  /*8940*/  LDG.E.U8 R16, desc[UR36][R154.64+0x19] ;  /* 0x000019249a107981 */ /* 0x000e24000c1e1100 */
[----:B0-----:R-:W-:-:S05]  /*8950*/  PRMT R3, R16, 0x8880, RZ ;  /* 0x0000888010037816 */ /* 0x001fca00000000ff */
[----:B------:R-:W-:-:S07]  /*8960*/  IMAD R2, R3, R18, RZ ;  /* 0x0000001203027224 */ /* 0x000fce00078e02ff */
.L_x_317:
[----:B------:R-:W-:Y:S05]  /*8970*/  BSYNC B1 ;  /* 0x0000000000017941 */ /* 0x000fea0003800000 */
.L_x_316:
        /* <DEDUP_REMOVED lines=12> */
.L_x_319:
[----:B------:R-:W-:Y:S05]  /*8a40*/  BSYNC B1 ;  /* 0x0000000000017941 */ /* 0x000fea0003800000 */
.L_x_318:
[----:B0-----:R-:W-:Y:S01]  /*8a50*/  @!P4 IMAD R3, R40, R17, R2 ;  /* 0x000000112803c224 */ /* 0x001fe200078e0202 */
[----:B------:R-:W-:Y:S04]  /*8a60*/  BSSY B1, `(.L_x_320) ;  /* 0x0000006000017945 */ /* 0x000fe80003800000 */
[----:B------:R0:W-:Y:S01]  /*8a70*/  @!P4 STG.E.U8 desc[UR36][R6.64+0x20], R3 ;  /* 0x000020030600c986 */ /* 0x0001e2000c101124 */
[----:B------:R-:W-:Y:S05]  /*8a80*/  @P3 BRA `(.L_x_321) ;  /* 0x00000000000c3947 */ /* 0x000fea0003800000 */
[----:B------:R-:W0:Y:S02]  /*8a90*/  LDG.E.U8 R16, desc[UR36][R14.64+0x21] ;  /* 0x000021240e107981 */ /* 0x000e24000c1e1100 */
[----:B0-----:R-:W-:-:S05]  /*8aa0*/  PRMT R3, R16, 0x8880, RZ ;  /* 0x0000888010037816 */ /* 0x001fca00000000ff */
[----:B------:R-:W-:-:S07]  /*8ab0*/  IMAD R2, R3, R18, RZ ;  /* 0x0000001203027224 */ /* 0x000fce00078e02ff */
.L_x_321:
[----:B------:R-:W-:Y:S05]  /*8ac0*/  BSYNC B1 ;  /* 0x0000000000017941 */ /* 0x000fea0003800000 */
.L_x_320:
[----:B------:R-:W-:Y:S01]  /*8ad0*/  @!P3 IMAD R41, R41, R17, R2 ;  /* 0x000000112929b224 */ /* 0x000fe200078e0202 */
[----:B------:R-:W-:Y:S04]  /*8ae0*/  BSSY B1, `(.L_x_322) ;  /* 0x0000006000017945 */ /* 0x000fe80003800000 */
[----:B------:R0:W-:Y:S01]  /*8af0*/  @!P3 STG.E.U8 desc[UR36][R6.64+0x21], R41 ;  /* 0x000021290600b986 */ /* 0x0001e2000c101124 */
[----:B------:R-:W-:Y:S05]  /*8b00*/  @P5 BRA `(.L_x_323) ;  /* 0x00000000000c5947 */ /* 0x000fea0003800000 */
[----:B------:R-:W0:Y:S02]  /*8b10*/  LDG.E.U8 R16, desc[UR36][R154.64+0x20] ;  /* 0x000020249a107981 */ /* 0x000e24000c1e1100 */
[----:B0-----:R-:W-:-:S05]  /*8b20*/  PRMT R3, R16, 0x8880, RZ ;  /* 0x0000888010037816 */ /* 0x001fca00000000ff */
[----:B------:R-:W-:-:S07]  /*8b30*/  IMAD R2, R3, R18, RZ ;  /* 0x0000001203027224 */ /* 0x000fce00078e02ff */
.L_x_323:
[----:B------:R-:W-:Y:S05]  /*8b40*/  BSYNC B1 ;  /* 0x0000000000017941 */ /* 0x000fea0003800000 */
.L_x_322:
[----:B0-----:R-:W-:Y:S01]  /*8b50*/  @!P5 IMAD R3, R42, R17, R2 ;  /* 0x000000112a03d224 */ /* 0x001fe200078e0202 */
[----:B------:R-:W-:Y:S04]  /*8b60*/  BSSY B1, `(.L_x_324) ;  /* 0x0000006000017945 */ /* 0x000fe80003800000 */
[----:B------:R0:W-:Y:S01]  /*8b70*/  @!P5 STG.E.U8 desc[UR36][R8.64+0x20], R3 ;  /* 0x000020030800d986 */ /* 0x0001e2000c101124 */
[----:B------:R-:W-:Y:S05]  /*8b80*/  @P6 BRA `(.L_x_325) ;  /* 0x00000000000c6947 */ /* 0x000fea0003800000 */
[----:B------:R-:W0:Y:S02]  /*8b90*/  LDG.E.U8 R16, desc[UR36][R154.64+0x21] ;  /* 0x000021249a107981 */ /* 0x000e24000c1e1100 */
[----:B0-----:R-:W-:-:S05]  /*8ba0*/  PRMT R3, R16, 0x8880, RZ ;  /* 0x0000888010037816 */ /* 0x001fca00000000ff */
[----:B------:R-:W-:-:S07]  /*8bb0*/  IMAD R2, R3, R18, RZ ;  /* 0x0000001203027224 */ /* 0x000fce00078e02ff */
.L_x_325:
[----:B------:R-:W-:Y:S05]  /*8bc0*/  BSYNC B1 ;  /* 0x0000000000017941 */ /* 0x000fea0003800000 */
.L_x_324:
[----:B------:R-:W-:Y:S01]  /*8bd0*/  @!P6 IMAD R43, R43, R17, R2 ;  /* 0x000000112b2be224 */ /* 0x000fe200078e0202 */
[----:B------:R-:W-:Y:S04]  /*8be0*/  BSSY B1, `(.L_x_326) ;  /* 0x0000006000017945 */ /* 0x000fe80003800000 */
[----:B------:R0:W-:Y:S01]  /*8bf0*/  @!P6 STG.E.U8 desc[UR36][R8.64+0x21], R43 ;  /* 0x0000212b0800e986 */ /* 0x0001e2000c101124 */
[----:B------:R-:W-:Y:S05]  /*8c00*/  @P1 BRA `(.L_x_327) ;  /* 0x00000000000c1947 */ /* 0x000fea0003800000 */
[----:B------:R-:W0:Y:S02]  /*8c10*/  LDG.E.U8 R16, desc[UR36][R14.64+0x28] ;  /* 0x000028240e107981 */ /* 0x000e24000c1e1100 */
[----:B0-----:R-:W-:-:S05]  /*8c20*/  PRMT R3, R16, 0x8880, RZ ;  /* 0x0000888010037816 */ /* 0x001fca00000000ff */
[----:B------:R-:W-:-:S07]  /*8c30*/  IMAD R2, R3, R18, RZ ;  /* 0x0000001203027224 */ /* 0x000fce00078e02ff */
.L_x_327:
[----:B------:R-:W-:Y:S05]  /*8c40*/  BSYNC B1 ;  /* 0x0000000000017941 */ /* 0x000fea0003800000 */
.L_x_326:
        /* <DEDUP_REMOVED lines=12> */
.L_x_329:
[----:B------:R-:W-:Y:S05]  /*8d10*/  BSYNC B1 ;  /* 0x0000000000017941 */ /* 0x000fea0003800000 */
.L_x_328:
[----:B------:R-:W-:Y:S01]  /*8d20*/  @!P4 IMAD R45, R45, R17, R2 ;  /* 0x000000112d2dc224 */ /* 0x000fe200078e0202 */
[----:B------:R-:W-:Y:S04]  /*8d30*/  BSSY B1, `(.L_x_330) ;  /* 0x0000006000017945 */ /* 0x000fe80003800000 */
[----:B------:R0:W-:Y:S01]  /*8d40*/  @!P4 STG.E.U8 desc[UR36][R6.64+0x29], R45 ;  /* 0x0000292d0600c986 */ /* 0x0001e2000c101124 */
[----:B------:R-:W-:Y:S05]  /*8d50*/  @P3 BRA `(.L_x_331) ;  /* 0x00000000000c3947 */ /* 0x000fea0003800000 */
[----:B------:R-:W0:Y:S02]  /*8d60*/  LDG.E.U8 R16, desc[UR36][R154.64+0x28] ;  /* 0x000028249a107981 */ /* 0x000e24000c1e1100 */
[----:B0-----:R-:W-:-:S05]  /*8d70*/  PRMT R3, R16, 0x8880, RZ ;  /* 0x0000888010037816 */ /* 0x001fca00000000ff */
[----:B------:R-:W-:-:S07]  /*8d80*/  IMAD R2, R3, R18, RZ ;  /* 0x0000001203027224 */ /* 0x000fce00078e02ff */
.L_x_331:
[----:B------:R-:W-:Y:S05]  /*8d90*/  BSYNC B1 ;  /* 0x0000000000017941 */ /* 0x000fea0003800000 */
.L_x_330:
[----:B0-----:R-:W-:Y:S01]  /*8da0*/  @!P3 IMAD R3, R46, R17, R2 ;  /* 0x000000112e03b224 */ /* 0x001fe200078e0202 */
[----:B------:R-:W-:Y:S04]  /*8db0*/  BSSY B1, `(.L_x_332) ;  /* 0x0000006000017945 */ /* 0x000fe80003800000 */
[----:B------:R0:W-:Y:S01]  /*8dc0*/  @!P3 STG.E.U8 desc[UR36][R8.64+0x28], R3 ;  /* 0x000028030800b986 */ /* 0x0001e2000c101124 */
[----:B------:R-:W-:Y:S05]  /*8dd0*/  @P5 BRA `(.L_x_333) ;  /* 0x00000000000c5947 */ /* 0x000fea0003800000 */
[----:B------:R-:W0:Y:S02]  /*8de0*/  LDG.E.U8 R16, desc[UR36][R154.64+0x29] ;  /* 0x000029249a107981 */ /* 0x000e24000c1e1100 */
[----:B0-----:R-:W-:-:S05]  /*8df0*/  PRMT R3, R16, 0x8880, RZ ;  /* 0x0000888010037816 */ /* 0x001fca00000000ff */
[----:B------:R-:W-:-:S07]  /*8e00*/  IMAD R2, R3, R18, RZ ;  /* 0x0000001203027224 */ /* 0x000fce00078e02ff */
.L_x_333:
[----:B------:R-:W-:Y:S05]  /*8e10*/  BSYNC B1 ;  /* 0x0000000000017941 */ /* 0x000fea0003800000 */
.L_x_332:
[----:B------:R-:W-:Y:S01]  /*8e20*/  @!P5 IMAD R47, R47, R17, R2 ;  /* 0x000000112f2fd224 */ /* 0x000fe200078e0202 */
[----:B------:R-:W-:Y:S04]  /*8e30*/  BSSY B1, `(.L_x_334) ;  /* 0x0000006000017945 */ /* 0x000fe80003800000 */
[----:B------:R0:W-:Y:S01]  /*8e40*/  @!P5 STG.E.U8 desc[UR36][R8.64+0x29], R47 ;  /* 0x0000292f0800d986 */ /* 0x0001e2000c101124 */
[----:B------:R-:W-:Y:S05]  /*8e50*/  @P6 BRA `(.L_x_335) ;  /* 0x00000000000c6947 */ /* 0x000fea0003800000 */
[----:B------:R-:W0:Y:S02]  /*8e60*/  LDG.E.U8 R16, desc[UR36][R14.64+0x30] ;  /* 0x000030240e107981 */ /* 0x000e24000c1e1100 */
[----:B0-----:R-:W-:-:S05]  /*8e70*/  PRMT R3, R16, 0x8880, RZ ;  /* 0x0000888010037816 */ /* 0x001fca00000000ff */
[----:B------:R-:W-:-:S07]  /*8e80*/  IMAD R2, R3, R18, RZ ;  /* 0x0000001203027224 */ /* 0x000fce00078e02ff */
.L_x_335:
[----:B------:R-:W-:Y:S05]  /*8e90*/  BSYNC B1 ;  /* 0x0000000000017941 */ /* 0x000fea0003800000 */
.L_x_334:
[----:B0-----:R-:W-:Y:S01]  /*8ea0*/  @!P6 IMAD R3, R48, R17, R2 ;  /* 0x000000113003e224 */ /* 0x001fe200078e0202 */
[----:B------:R-:W-:Y:S04]  /*8eb0*/  BSSY B1, `(.L_x_336) ;  /* 0x0000006000017945 */ /* 0x000fe80003800000 */
[----:B------:R0:W-:Y:S01]  /*8ec0*/  @!P6 STG.E.U8 desc[UR36][R6.64+0x30], R3 ;  /* 0x000030030600e986 */ /* 0x0001e2000c101124 */
[----:B------:R-:W-:Y:S05]  /*8ed0*/  @P1 BRA `(.L_x_337) ;  /* 0x00000000000c1947 */ /* 0x000fea0003800000 */
[----:B------:R-:W0:Y:S02]  /*8ee0*/  LDG.E.U8 R16, desc[UR36][R14.64+0x31] ;  /* 0x000031240e107981 */ /* 0x000e24000c1e1100 */
[----:B0-----:R-:W-:-:S05]  /*8ef0*/  PRMT R3, R16, 0x8880, RZ ;  /* 0x0000888010037816 */ /* 0x001fca00000000ff */
[----:B------:R-:W-:-:S07]  /*8f00*/  IMAD R2, R3, R18, RZ ;  /* 0x0000001203027224 */ /* 0x000fce00078e02ff */
.L_x_337:
[----:B------:R-:W-:Y:S05]  /*8f10*/  BSYNC B1 ;  /* 0x0000000000017941 */ /* 0x000fea0003800000 */
.L_x_336:
        /* <DEDUP_REMOVED lines=12> */
.L_x_339:
[----:B------:R-:W-:Y:S05]  /*8fe0*/  BSYNC B1 ;  /* 0x0000000000017941 */ /* 0x000fea0003800000 */
.L_x_338:
[----:B0-----:R-:W-:Y:S01]  /*8ff0*/  @!P4 IMAD R3, R50, R17, R2 ;  /* 0x000000113203c224 */ /* 0x001fe200078e0202 */
[----:B------:R-:W-:Y:S04]  /*9000*/  BSSY B1, `(.L_x_340) ;  /* 0x0000006000017945 */ /* 0x000fe80003800000 */
[----:B------:R0:W-:Y:S01]  /*9010*/  @!P4 STG.E.U8 desc[UR36][R8.64+0x30], R3 ;  /* 0x000030030800c986 */ /* 0x0001e2000c101124 */
[----:B------:R-:W-:Y:S05]  /*9020*/  @P3 BRA `(.L_x_341) ;  /* 0x00000000000c3947 */ /* 0x000fea0003800000 */
[----:B------:R-:W0:Y:S02]  /*9030*/  LDG.E.U8 R16, desc[UR36][R154.64+0x31] ;  /* 0x000031249a107981 */ /* 0x000e24000c1e1100 */
[----:B0-----:R-:W-:-:S05]  /*9040*/  PRMT R3, R16, 0x8880, RZ ;  /* 0x0000888010037816 */ /* 0x001fca00000000ff */
[----:B------:R-:W-:-:S07]  /*9050*/  IMAD R2, R3, R18, RZ ;  /* 0x0000001203027224 */ /* 0x000fce00078e02ff */
.L_x_341:
[----:B------:R-:W-:Y:S05]  /*9060*/  BSYNC B1 ;  /* 0x0000000000017941 */ /* 0x000fea0003800000 */
.L_x_340:
[----:B------:R-:W-:Y:S01]  /*9070*/  @!P3 IMAD R51, R51, R17, R2 ;  /* 0x000000113333b224 */ /* 0x000fe200078e0202 */
[----:B------:R-:W-:Y:S04]  /*9080*/  BSSY B1, `(.L_x_342) ;  /* 0x0000006000017945 */ /* 0x000fe80003800000 */
[----:B------:R0:W-:Y:S01]  /*9090*/  @!P3 STG.E.U8 desc[UR36][R8.64+0x31], R51 ;  /* 0x000031330800b986 */ /* 0x0001e2000c101124 */
[----:B------:R-:W-:Y:S05]  /*90a0*/  @P5 BRA `(.L_x_343) ;  /* 0x00000000000c5947 */ /* 0x000fea0003800000 */
[----:B------:R-:W0:Y:S02]  /*90b0*/  LDG.E.U8 R16, desc[UR36][R14.64+0x38] ;  /* 0x000038240e107981 */ /* 0x000e24000c1e1100 */
[----:B0-----:R-:W-:-:S05]  /*90c0*/  PRMT R3, R16, 0x8880, RZ ;  /* 0x0000888010037816 */ /* 0x001fca00000000ff */
[----:B------:R-:W-:-:S07]  /*90d0*/  IMAD R2, R3, R18, RZ ;  /* 0x0000001203027224 */ /* 0x000fce00078e02ff */
.L_x_343:
[----:B------:R-:W-:Y:S05]  /*90e0*/  BSYNC B1 ;  /* 0x0000000000017941 */ /* 0x000fea0003800000 */
.L_x_342:
[----:B0-----:R-:W-:Y:S01]  /*90f0*/  @!P5 IMAD R3, R52, R17, R2 ;  /* 0x000000113403d224 */ /* 0x001fe200078e0202 */
[----:B------:R-:W-:Y:S04]  /*9100*/  BSSY B1, `(.L_x_344) ;  /* 0x0000006000017945 */ /* 0x000fe80003800000 */
[----:B------:R0:W-:Y:S01]  /*9110*/  @!P5 STG.E.U8 desc[UR36][R6.64+0x38], R3 ;  /* 0x000038030600d986 */ /* 0x0001e2000c101124 */
[----:B------:R-:W-:Y:S05]  /*9120*/  @P6 BRA `(.L_x_345) ;  /* 0x00000000000c6947 */ /* 0x000fea0003800000 */
[----:B------:R-:W0:Y:S02]  /*9130*/  LDG.E.U8 R16, desc[UR36][R14.64+0x39] ;  /* 0x000039240e107981 */ /* 0x000e24000c1e1100 */
[----:B0-----:R-:W-:-:S05]  /*9140*/  PRMT R3, R16, 0x8880, RZ ;  /* 0x0000888010037816 */ /* 0x001fca00000000ff */
[----:B------:R-:W-:-:S07]  /*9150*/  IMAD R2, R3, R18, RZ ;  /* 0x0000001203027224 */ /* 0x000fce00078e02ff */
.L_x_345:
[----:B------:R-:W-:Y:S05]  /*9160*/  BSYNC B1 ;  /* 0x0000000000017941 */ /* 0x000fea0003800000 */
.L_x_344:
[----:B------:R-:W-:Y:S01]  /*9170*/  @!P6 IMAD R53, R53, R17, R2 ;  /* 0x000000113535e224 */ /* 0x000fe200078e0202 */
[----:B------:R-:W-:Y:S04]  /*9180*/  BSSY B1, `(.L_x_346) ;  /* 0x0000006000017945 */ /* 0x000fe80003800000 */
[----:B------:R0:W-:Y:S01]  /*9190*/  @!P6 STG.E.U8 desc[UR36][R6.64+0x39], R53 ;  /* 0x000039350600e986 */ /* 0x0001e2000c101124 */
[----:B------:R-:W-:Y:S05]  /*91a0*/  @P1 BRA `(.L_x_347) ;  /* 0x00000000000c1947 */ /* 0x000fea0003800000 */
[----:B------:R-:W0:Y:S02]  /*91b0*/  LDG.E.U8 R16, desc[UR36][R154.64+0x38] ;  /* 0x000038249a107981 */ /* 0x000e24000c1e1100 */
[----:B0-----:R-:W-:-:S05]  /*91c0*/  PRMT R3, R16, 0x8880, RZ ;  /* 0x0000888010037816 */ /* 0x001fca00000000ff */
[----:B------:R-:W-:-:S07]  /*91d0*/  IMAD R2, R3, R18, RZ ;  /* 0x0000001203027224 */ /* 0x000fce00078e02ff */
.L_x_347:
[----:B------:R-:W-:Y:S05]  /*91e0*/  BSYNC B1 ;  /* 0x0000000000017941 */ /* 0x000fea0003800000 */
.L_x_346:
        /* <DEDUP_REMOVED lines=12> */
.L_x_349:
[----:B------:R-:W-:Y:S05]  /*92b0*/  BSYNC B1 ;  /* 0x0000000000017941 */ /* 0x000fea0003800000 */
.L_x_348:
[----:B------:R-:W-:Y:S01]  /*92c0*/  @!P4 IMAD R55, R55, R17, R2 ;  /* 0x000000113737c224 */ /* 0x000fe200078e0202 */
[----:B------:R-:W-:Y:S04]  /*92d0*/  BSSY B1, `(.L_x_350) ;  /* 0x0000006000017945 */ /* 0x000fe80003800000 */
[----:B------:R0:W-:Y:S01]  /*92e0*/  @!P4 STG.E.U8 desc[UR36][R8.64+0x39], R55 ;  /* 0x000039370800c986 */ /* 0x0001e2000c101124 */
[----:B------:R-:W-:Y:S05]  /*92f0*/  @P3 BRA `(.L_x_351) ;  /* 0x00000000000c3947 */ /* 0x000fea0003800000 */
[----:B------:R-:W0:Y:S02]  /*9300*/  LDG.E.U8 R16, desc[UR36][R14.64+0x40] ;  /* 0x000040240e107981 */ /* 0x000e24000c1e1100 */
[----:B0-----:R-:W-:-:S05]  /*9310*/  PRMT R3, R16, 0x8880, RZ ;  /* 0x0000888010037816 */ /* 0x001fca00000000ff */
[----:B------:R-:W-:-:S07]  /*9320*/  IMAD R2, R3, R18, RZ ;  /* 0x0000001203027224 */ /* 0x000fce00078e02ff */
.L_x_351:
[----:B------:R-:W-:Y:S05]  /*9330*/  BSYNC B1 ;  /* 0x0000000000017941 */ /* 0x000fea0003800000 */
.L_x_350:
[----:B0-----:R-:W-:Y:S01]  /*9340*/  @!P3 IMAD R3, R56, R17, R2 ;  /* 0x000000113803b224 */ /* 0x001fe200078e0202 */
[----:B------:R-:W-:Y:S04]  /*9350*/  BSSY B1, `(.L_x_352) ;  /* 0x0000006000017945 */ /* 0x000fe80003800000 */
[----:B------:R0:W-:Y:S01]  /*9360*/  @!P3 STG.E.U8 desc[UR36][R6.64+0x40], R3 ;  /* 0x000040030600b986 */ /* 0x0001e2000c101124 */
[----:B------:R-:W-:Y:S05]  /*9370*/  @P5 BRA `(.L_x_353) ;  /* 0x00000000000c5947 */ /* 0x000fea0003800000 */
[----:B------:R-:W0:Y:S02]  /*9380*/  LDG.E.U8 R16, desc[UR36][R14.64+0x41] ;  /* 0x000041240e107981 */ /* 0x000e24000c1e1100 */
[----:B0-----:R-:W-:-:S05]  /*9390*/  PRMT R3, R16, 0x8880, RZ ;  /* 0x0000888010037816 */ /* 0x001fca00000000ff */
[----:B------:R-:W-:-:S07]  /*93a0*/  IMAD R2, R3, R18, RZ ;  /* 0x0000001203027224 */ /* 0x000fce00078e02ff */
.L_x_353:
[----:B------:R-:W-:Y:S05]  /*93b0*/  BSYNC B1 ;  /* 0x0000000000017941 */ /* 0x000fea0003800000 */
.L_x_352:
[----:B------:R-:W-:Y:S01]  /*93c0*/  @!P5 IMAD R57, R57, R17, R2 ;  /* 0x000000113939d224 */ /* 0x000fe200078e0202 */
[----:B------:R-:W-:Y:S04]  /*93d0*/  BSSY B1, `(.L_x_354) ;  /* 0x0000006000017945 */ /* 0x000fe80003800000 */
[----:B------:R0:W-:Y:S01]  /*93e0*/  @!P5 STG.E.U8 desc[UR36][R6.64+0x41], R57 ;  /* 0x000041390600d986 */ /* 0x0001e2000c101124 */
[----:B------:R-:W-:Y:S05]  /*93f0*/  @P6 BRA `(.L_x_355) ;  /* 0x00000000000c6947 */ /* 0x000fea0003800000 */
[----:B------:R-:W0:Y:S02]  /*9400*/  LDG.E.U8 R16, desc[UR36][R154.64+0x40] ;  /* 0x000040249a107981 */ /* 0x000e24000c1e1100 */
[----:B0-----:R-:W-:-:S05]  /*9410*/  PRMT R3, R16, 0x8880, RZ ;  /* 0x0000888010037816 */ /* 0x001fca00000000ff */
[----:B------:R-:W-:-:S07]  /*9420*/  IMAD R2, R3, R18, RZ ;  /* 0x0000001203027224 */ /* 0x000fce00078e02ff */
.L_x_355:
[----:B------:R-:W-:Y:S05]  /*9430*/  BSYNC B1 ;  /* 0x0000000000017941 */ /* 0x000fea0003800000 */
.L_x_354:
[----:B0-----:R-:W-:Y:S01]  /*9440*/  @!P6 IMAD R3, R58, R17, R2 ;  /* 0x000000113a03e224 */ /* 0x001fe200078e0202 */
[----:B------:R-:W-:Y:S04]  /*9450*/  BSSY B1, `(.L_x_356) ;  /* 0x0000006000017945 */ /* 0x000fe80003800000 */
[----:B------:R0:W-:Y:S01]  /*9460*/  @!P6 STG.E.U8 desc[UR36][R8.64+0x40], R3 ;  /* 0x000040030800e986 */ /* 0x0001e2000c101124 */
[----:B------:R-:W-:Y:S05]  /*9470*/  @P1 BRA `(.L_x_357) ;  /* 0x00000000000c1947 */ /* 0x000fea0003800000 */
[----:B------:R-:W0:Y:S02]  /*9480*/  LDG.E.U8 R16, desc[UR36][R154.64+0x41] ;  /* 0x000041249a107981 */ /* 0x000e24000c1e1100 */
[----:B0-----:R-:W-:-:S05]  /*9490*/  PRMT R3, R16, 0x8880, RZ ;  /* 0x0000888010037816 */ /* 0x001fca00000000ff */
[----:B------:R-:W-:-:S07]  /*94a0*/  IMAD R2, R3, R18, RZ ;  /* 0x0000001203027224 */ /* 0x000fce00078e02ff */
.L_x_357:
[----:B------:R-:W-:Y:S05]  /*94b0*/  BSYNC B1 ;  /* 0x0000000000017941 */ /* 0x000fea0003800000 */
.L_x_356:
        /* <DEDUP_REMOVED lines=12> */
.L_x_359:
[----:B------:R-:W-:Y:S05]  /*9580*/  BSYNC B1 ;  /* 0x0000000000017941 */ /* 0x000fea0003800000 */
.L_x_358:
[----:B0-----:R-:W-:Y:S01]  /*9590*/  @!P4 IMAD R3, R60, R17, R2 ;  /* 0x000000113c03c224 */ /* 0x001fe200078e0202 */
[----:B------:R-:W-:Y:S04]  /*95a0*/  BSSY B1, `(.L_x_360) ;  /* 0x0000006000017945 */ /* 0x000fe80003800000 */
[----:B------:R0:W-:Y:S01]  /*95b0*/  @!P4 STG.E.U8 desc[UR36][R6.64+0x48], R3 ;  /* 0x000048030600c986 */ /* 0x0001e2000c101124 */
[----:B------:R-:W-:Y:S05]  /*95c0*/  @P3 BRA `(.L_x_361) ;  /* 0x00000000000c3947 */ /* 0x000fea0003800000 */
[----:B------:R-:W0:Y:S02]  /*95d0*/  LDG.E.U8 R16, desc[UR36][R14.64+0x49] ;  /* 0x000049240e107981 */ /* 0x000e24000c1e1100 */
[----:B0-----:R-:W-:-:S05]  /*95e0*/  PRMT R3, R16, 0x8880, RZ ;  /* 0x0000888010037816 */ /* 0x001fca00000000ff */
[----:B------:R-:W-:-:S07]  /*95f0*/  IMAD R2, R3, R18, RZ ;  /* 0x0000001203027224 */ /* 0x000fce00078e02ff */
.L_x_361:
[----:B------:R-:W-:Y:S05]  /*9600*/  BSYNC B1 ;  /* 0x0000000000017941 */ /* 0x000fea0003800000 */
.L_x_360:
[----:B------:R-:W-:Y:S01]  /*9610*/  @!P3 IMAD R61, R61, R17, R2 ;  /* 0x000000113d3db224 */ /* 0x000fe200078e0202 */
[----:B------:R-:W-:Y:S04]  /*9620*/  BSSY B1, `(.L_x_362) ;  /* 0x0000006000017945 */ /* 0x000fe80003800000 */
[----:B------:R0:W-:Y:S01]  /*9630*/  @!P3 STG.E.U8 desc[UR36][R6.64+0x49], R61 ;  /* 0x0000493d0600b986 */ /* 0x0001e2000c101124 */
[----:B------:R-:W-:Y:S05]  /*9640*/  @P5 BRA `(.L_x_363) ;  /* 0x00000000000c5947 */ /* 0x000fea0003800000 */
[----:B------:R-:W0:Y:S02]  /*9650*/  LDG.E.U8 R16, desc[UR36][R154.64+0x48] ;  /* 0x000048249a107981 */ /* 0x000e24000c1e1100 */
[----:B0-----:R-:W-:-:S05]  /*9660*/  PRMT R3, R16, 0x8880, RZ ;  /* 0x0000888010037816 */ /* 0x001fca00000000ff */
[----:B------:R-:W-:-:S07]  /*9670*/  IMAD R2, R3, R18, RZ ;  /* 0x0000001203027224 */ /* 0x000fce00078e02ff */
.L_x_363:
[----:B------:R-:W-:Y:S05]  /*9680*/  BSYNC B1 ;  /* 0x0000000000017941 */ /* 0x000fea0003800000 */
.L_x_362:
[----:B0-----:R-:W-:Y:S01]  /*9690*/  @!P5 IMAD R3, R62, R17, R2 ;  /* 0x000000113e03d224 */ /* 0x001fe200078e0202 */
[----:B------:R-:W-:Y:S04]  /*96a0*/  BSSY B1, `(.L_x_364) ;  /* 0x0000006000017945 */ /* 0x000fe80003800000 */
[----:B------:R0:W-:Y:S01]  /*96b0*/  @!P5 STG.E.U8 desc[UR36][R8.64+0x48], R3 ;  /* 0x000048030800d986 */ /* 0x0001e2000c101124 */
[----:B------:R-:W-:Y:S05]  /*96c0*/  @P6 BRA `(.L_x_365) ;  /* 0x00000000000c6947 */ /* 0x000fea0003800000 */
[----:B------:R-:W0:Y:S02]  /*96d0*/  LDG.E.U8 R16, desc[UR36][R154.64+0x49] ;  /* 0x000049249a107981 */ /* 0x000e24000c1e1100 */
[----:B0-----:R-:W-:-:S05]  /*96e0*/  PRMT R3, R16, 0x8880, RZ ;  /* 0x0000888010037816 */ /* 0x001fca00000000ff */
[----:B------:R-:W-:-:S07]  /*96f0*/  IMAD R2, R3, R18, RZ ;  /* 0x0000001203027224 */ /* 0x000fce00078e02ff */
.L_x_365:
[----:B------:R-:W-:Y:S05]  /*9700*/  BSYNC B1 ;  /* 0x0000000000017941 */ /* 0x000fea0003800000 */
.L_x_364:
[----:B------:R-:W-:Y:S01]  /*9710*/  @!P6 IMAD R63, R63, R17, R2 ;  /* 0x000000113f3fe224 */ /* 0x000fe200078e0202 */
[----:B------:R-:W-:Y:S04]  /*9720*/  BSSY B1, `(.L_x_366) ;  /* 0x0000006000017945 */ /* 0x000fe80003800000 */
[----:B------:R0:W-:Y:S01]  /*9730*/  @!P6 STG.E.U8 desc[UR36][R8.64+0x49], R63 ;  /* 0x0000493f0800e986 */ /* 0x0001e2000c101124 */
[----:B------:R-:W-:Y:S05]  /*9740*/  @P1 BRA `(.L_x_367) ;  /* 0x00000000000c1947 */ /* 0x000fea0003800000 */
[----:B------:R-:W0:Y:S02]  /*9750*/  LDG.E.U8 R16, desc[UR36][R14.64+0x50] ;  /* 0x000050240e107981 */ /* 0x000e24000c1e1100 */
[----:B0-----:R-:W-:-:S05]  /*9760*/  PRMT R3, R16, 0x8880, RZ ;  /* 0x0000888010037816 */ /* 0x001fca00000000ff */
[----:B------:R-:W-:-:S07]  /*9770*/  IMAD R2, R3, R18, RZ ;  /* 0x0000001203027224 */ /* 0x000fce00078e02ff */
.L_x_367:
[----:B------:R-:W-:Y:S05]  /*9780*/  BSYNC B1 ;  /* 0x0000000000017941 */ /* 0x000fea0003800000 */
.L_x_366:
        /* <DEDUP_REMOVED lines=12> */
.L_x_369:
[----:B------:R-:W-:Y:S05]  /*9850*/  BSYNC B1 ;  /* 0x0000000000017941 */ /* 0x000fea0003800000 */
.L_x_368:
[----:B------:R-:W-:Y:S01]  /*9860*/  @!P4 IMAD R65, R65, R17, R2 ;  /* 0x000000114141c224 */ /* 0x000fe200078e0202 */
[----:B------:R-:W-:Y:S04]  /*9870*/  BSSY B1, `(.L_x_370) ;  /* 0x0000006000017945 */ /* 0x000fe80003800000 */
[----:B------:R0:W-:Y:S01]  /*9880*/  @!P4 STG.E.U8 desc[UR36][R6.64+0x51], R65 ;  /* 0x000051410600c986 */ /* 0x0001e2000c101124 */
[----:B------:R-:W-:Y:S05]  /*9890*/  @P3 BRA `(.L_x_371) ;  /* 0x00000000000c3947 */ /* 0x000fea0003800000 */
[----:B------:R-:W0:Y:S02]  /*98a0*/  LDG.E.U8 R16, desc[UR36][R154.64+0x50] ;  /* 0x000050249a107981 */ /* 0x000e24000c1e1100 */
[----:B0-----:R-:W-:-:S05]  /*98b0*/  PRMT R3, R16, 0x8880, RZ ;  /* 0x0000888010037816 */ /* 0x001fca00000000ff */
[----:B------:R-:W-:-:S07]  /*98c0*/  IMAD R2, R3, R18, RZ ;  /* 0x0000001203027224 */ /* 0x000fce00078e02ff */
.L_x_371:
[----:B------:R-:W-:Y:S05]  /*98d0*/  BSYNC B1 ;  /* 0x0000000000017941 */ /* 0x000fea0003800000 */
.L_x_370:
[----:B0-----:R-:W-:Y:S01]  /*98e0*/  @!P3 IMAD R3, R66, R17, R2 ;  /* 0x000000114203b224 */ /* 0x001fe200078e0202 */
[----:B------:R-:W-:Y:S04]  /*98f0*/  BSSY B1, `(.L_x_372) ;  /* 0x0000006000017945 */ /* 0x000fe80003800000 */
[----:B------:R0:W-:Y:S01]  /*9900*/  @!P3 STG.E.U8 desc[UR36][R8.64+0x50], R3 ;  /* 0x000050030800b986 */ /* 0x0001e2000c101124 */
[----:B------:R-:W-:Y:S05]  /*9910*/  @P5 BRA `(.L_x_373) ;  /* 0x00000000000c5947 */ /* 0x000fea0003800000 */
[----:B------:R-:W0:Y:S02]  /*9920*/  LDG.E.U8 R16, desc[UR36][R154.64+0x51] ;  /* 0x000051249a107981 */ /* 0x000e24000c1e1100 */
[----:B0-----:R-:W-:-:S05]  /*9930*/  PRMT R3, R16, 0x8880, RZ ;  /* 0x0000888010037816 */ /* 0x001fca00000000ff */
[----:B------:R-:W-:-:S07]  /*9940*/  IMAD R2, R3, R18, RZ ;  /* 0x0000001203027224 */ /* 0x000fce00078e02ff */
.L_x_373:
[----:B------:R-:W-:Y:S05]  /*9950*/  BSYNC B1 ;  /* 0x0000000000017941 */ /* 0x000fea0003800000 */
.L_x_372:
[----:B------:R-:W-:Y:S01]  /*9960*/  @!P5 IMAD R67, R67, R17, R2 ;  /* 0x000000114343d224 */ /* 0x000fe200078e0202 */
[----:B------:R-:W-:Y:S04]  /*9970*/  BSSY B1, `(.L_x_374) ;  /* 0x0000006000017945 */ /* 0x000fe80003800000 */
[----:B------:R0:W-:Y:S01]  /*9980*/  @!P5 STG.E.U8 desc[UR36][R8.64+0x51], R67 ;  /* 0x000051430800d986 */ /* 0x0001e2000c101124 */
[----:B------:R-:W-:Y:S05]  /*9990*/  @P6 BRA `(.L_x_375) ;  /* 0x00000000000c6947 */ /* 0x000fea0003800000 */
[----:B------:R-:W0:Y:S02]  /*99a0*/  LDG.E.U8 R16, desc[UR36][R14.64+0x58] ;  /* 0x000058240e107981 */ /* 0x000e24000c1e1100 */
[----:B0-----:R-:W-:-:S05]  /*99b0*/  PRMT R3, R16, 0x8880, RZ ;  /* 0x0000888010037816 */ /* 0x001fca00000000ff */
[----:B------:R-:W-:-:S07]  /*99c0*/  IMAD R2, R3, R18, RZ ;  /* 0x0000001203027224 */ /* 0x000fce00078e02ff */
.L_x_375:
[----:B------:R-:W-:Y:S05]  /*99d0*/  BSYNC B1 ;  /* 0x0000000000017941 */ /* 0x000fea0003800000 */
.L_x_374:
[----:B0-----:R-:W-:Y:S01]  /*99e0*/  @!P6 IMAD R3, R68, R17, R2 ;  /* 0x000000114403e224 */ /* 0x001fe200078e0202 */
[----:B------:R-:W-:Y:S04]  /*99f0*/  BSSY B1, `(.L_x_376) ;  /* 0x0000006000017945 */ /* 0x000fe80003800000 */
[----:B------:R0:W-:Y:S01]  /*9a00*/  @!P6 STG.E.U8 desc[UR36][R6.64+0x58], R3 ;  /* 0x000058030600e986 */ /* 0x0001e2000c101124 */
[----:B------:R-:W-:Y:S05]  /*9a10*/  @P1 BRA `(.L_x_377) ;  /* 0x00000000000c1947 */ /* 0x000fea0003800000 */
[----:B------:R-:W0:Y:S02]  /*9a20*/  LDG.E.U8 R16, desc[UR36][R14.64+0x59] ;  /* 0x000059240e107981 */ /* 0x000e24000c1e1100 */
[----:B0-----:R-:W-:-:S05]  /*9a30*/  PRMT R3, R16, 0x8880, RZ ;  /* 0x0000888010037816 */ /* 0x001fca00000000ff */
[----:B------:R-:W-:-:S07]  /*9a40*/  IMAD R2, R3, R18, RZ ;  /* 0x0000001203027224 */ /* 0x000fce00078e02ff */
.L_x_377:
[----:B------:R-:W-:Y:S05]  /*9a50*/  BSYNC B1 ;  /* 0x0000000000017941 */ /* 0x000fea0003800000 */
.L_x_376:
        /* <DEDUP_REMOVED lines=12> */
.L_x_379:
[----:B------:R-:W-:Y:S05]  /*9b20*/  BSYNC B1 ;  /* 0x0000000000017941 */ /* 0x000fea0003800000 */
.L_x_378:
[----:B0-----:R-:W-:Y:S01]  /*9b30*/  @!P4 IMAD R3, R70, R17, R2 ;  /* 0x000000114603c224 */ /* 0x001fe200078e0202 */
[----:B------:R-:W-:Y:S04]  /*9b40*/  BSSY B1, `(.L_x_380) ;  /* 0x0000006000017945 */ /* 0x000fe80003800000 */
[----:B------:R0:W-:Y:S01]  /*9b50*/  @!P4 STG.E.U8 desc[UR36][R8.64+0x58], R3 ;  /* 0x000058030800c986 */ /* 0x0001e2000c101124 */
[----:B------:R-:W-:Y:S05]  /*9b60*/  @P3 BRA `(.L_x_381) ;  /* 0x00000000000c3947 */ /* 0x000fea0003800000 */
[----:B------:R-:W0:Y:S02]  /*9b70*/  LDG.E.U8 R16, desc[UR36][R154.64+0x59] ;  /* 0x000059249a107981 */ /* 0x000e24000c1e1100 */
[----:B0-----:R-:W-:-:S05]  /*9b80*/  PRMT R3, R16, 0x8880, RZ ;  /* 0x0000888010037816 */ /* 0x001fca00000000ff */
[----:B------:R-:W-:-:S07]  /*9b90*/  IMAD R2, R3, R18, RZ ;  /* 0x0000001203027224 */ /* 0x000fce00078e02ff */
.L_x_381:
[----:B------:R-:W-:Y:S05]  /*9ba0*/  BSYNC B1 ;  /* 0x0000000000017941 */ /* 0x000fea0003800000 */
.L_x_380:
[----:B------:R-:W-:Y:S01]  /*9bb0*/  @!P3 IMAD R71, R71, R17, R2 ;  /* 0x000000114747b224 */ /* 0x000fe200078e0202 */
[----:B------:R-:W-:Y:S04]  /*9bc0*/  BSSY B1, `(.L_x_382) ;  /* 0x0000006000017945 */ /* 0x000fe80003800000 */
[----:B------:R0:W-:Y:S01]  /*9bd0*/  @!P3 STG.E.U8 desc[UR36][R8.64+0x59], R71 ;  /* 0x000059470800b986 */ /* 0x0001e2000c101124 */
[----:B------:R-:W-:Y:S05]  /*9be0*/  @P5 BRA `(.L_x_383) ;  /* 0x00000000000c5947 */ /* 0x000fea0003800000 */
[----:B------:R-:W0:Y:S02]  /*9bf0*/  LDG.E.U8 R16, desc[UR36][R14.64+0x60] ;  /* 0x000060240e107981 */ /* 0x000e24000c1e1100 */
[----:B0-----:R-:W-:-:S05]  /*9c00*/  PRMT R3, R16, 0x8880, RZ ;  /* 0x0000888010037816 */ /* 0x001fca00000000ff */
[----:B------:R-:W-:-:S07]  /*9c10*/  IMAD R2, R3, R18, RZ ;  /* 0x0000001203027224 */ /* 0x000fce00078e02ff */
.L_x_383:
[----:B------:R-:W-:Y:S05]  /*9c20*/  BSYNC B1 ;  /* 0x0000000000017941 */ /* 0x000fea0003800000 */
.L_x_382:
[----:B0-----:R-:W-:Y:S01]  /*9c30*/  @!P5 IMAD R3, R72, R17, R2 ;  /* 0x000000114803d224 */ /* 0x001fe200078e0202 */
[----:B------:R-:W-:Y:S04]  /*9c40*/  BSSY B1, `(.L_x_384) ;  /* 0x0000006000017945 */ /* 0x000fe80003800000 */
[----:B------:R0:W-:Y:S01]  /*9c50*/  @!P5 STG.E.U8 desc[UR36][R6.64+0x60], R3 ;  /* 0x000060030600d986 */ /* 0x0001e2000c101124 */
[----:B------:R-:W-:Y:S05]  /*9c60*/  @P6 BRA `(.L_x_385) ;  /* 0x00000000000c6947 */ /* 0x000fea0003800000 */
[----:B------:R-:W0:Y:S02]  /*9c70*/  LDG.E.U8 R16, desc[UR36][R14.64+0x61] ;  /* 0x000061240e107981 */ /* 0x000e24000c1e1100 */
[----:B0-----:R-:W-:-:S05]  /*9c80*/  PRMT R3, R16, 0x8880, RZ ;  /* 0x0000888010037816 */ /* 0x001fca00000000ff */
[----:B------:R-:W-:-:S07]  /*9c90*/  IMAD R2, R3, R18, RZ ;  /* 0x0000001203027224 */ /* 0x000fce00078e02ff */
.L_x_385:
[----:B------:R-:W-:Y:S05]  /*9ca0*/  BSYNC B1 ;  /* 0x0000000000017941 */ /* 0x000fea0003800000 */
.L_x_384:
[----:B------:R-:W-:Y:S01]  /*9cb0*/  @!P6 IMAD R73, R73, R17, R2 ;  /* 0x000000114949e224 */ /* 0x000fe200078e0202 */
[----:B------:R-:W-:Y:S04]  /*9cc0*/  BSSY B1, `(.L_x_386) ;  /* 0x0000006000017945 */ /* 0x000fe80003800000 */
[----:B------:R0:W-:Y:S01]  /*9cd0*/  @!P6 STG.E.U8 desc[UR36][R6.64+0x61], R73 ;  /* 0x000061490600e986 */ /* 0x0001e2000c101124 */
[----:B------:R-:W-:Y:S05]  /*9ce0*/  @P1 BRA `(.L_x_387) ;  /* 0x00000000000c1947 */ /* 0x000fea0003800000 */
[----:B------:R-:W0:Y:S02]  /*9cf0*/  LDG.E.U8 R16, desc[UR36][R154.64+0x60] ;  /* 0x000060249a107981 */ /* 0x000e24000c1e1100 */
[----:B0-----:R-:W-:-:S05]  /*9d00*/  PRMT R3, R16, 0x8880, RZ ;  /* 0x0000888010037816 */ /* 0x001fca00000000ff */
[----:B------:R-:W-:-:S07]  /*9d10*/  IMAD R2, R3, R18, RZ ;  /* 0x0000001203027224 */ /* 0x000fce00078e02ff */
.L_x_387:
[----:B------:R-:W-:Y:S05]  /*9d20*/  BSYNC B1 ;  /* 0x0000000000017941 */ /* 0x000fea0003800000 */
.L_x_386:
        /* <DEDUP_REMOVED lines=12> */
.L_x_389:
[----:B------:R-:W-:Y:S05]  /*9df0*/  BSYNC B1 ;  /* 0x0000000000017941 */ /* 0x000fea0003800000 */
.L_x_388:
[----:B------:R-:W-:Y:S01]  /*9e00*/  @!P4 IMAD R75, R75, R17, R2 ;  /* 0x000000114b4bc224 */ /* 0x000fe200078e0202 */
[----:B------:R-:W-:Y:S04]  /*9e10*/  BSSY B1, `(.L_x_390) ;  /* 0x0000006000017945 */ /* 0x000fe80003800000 */
[----:B------:R0:W-:Y:S01]  /*9e20*/  @!P4 STG.E.U8 desc[UR36][R8.64+0x61], R75 ;  /* 0x0000614b0800c986 */ /* 0x0001e2000c101124 */
[----:B------:R-:W-:Y:S05]  /*9e30*/  @P3 BRA `(.L_x_391) ;  /* 0x00000000000c3947 */ /* 0x000fea0003800000 */
[----:B------:R-:W0:Y:S02]  /*9e40*/  LDG.E.U8 R16, desc[UR36][R14.64+0x68] ;  /* 0x000068240e107981 */ /* 0x000e24000c1e1100 */
[----:B0-----:R-:W-:-:S05]  /*9e50*/  PRMT R3, R16, 0x8880, RZ ;  /* 0x0000888010037816 */ /* 0x001fca00000000ff */
[----:B------:R-:W-:-:S07]  /*9e60*/  IMAD R2, R3, R18, RZ ;  /* 0x0000001203027224 */ /* 0x000fce00078e02ff */
.L_x_391:
[----:B------:R-:W-:Y:S05]  /*9e70*/  BSYNC B1 ;  /* 0x0000000000017941 */ /* 0x000fea0003800000 */
.L_x_390:
[----:B0-----:R-:W-:Y:S01]  /*9e80*/  @!P3 IMAD R3, R76, R17, R2 ;  /* 0x000000114c03b224 */ /* 0x001fe200078e0202 */
[----:B------:R-:W-:Y:S04]  /*9e90*/  BSSY B1, `(.L_x_392) ;  /* 0x0000006000017945 */ /* 0x000fe80003800000 */
[----:B------:R0:W-:Y:S01]  /*9ea0*/  @!P3 STG.E.U8 desc[UR36][R6.64+0x68], R3 ;  /* 0x000068030600b986 */ /* 0x0001e2000c101124 */
[----:B------:R-:W-:Y:S05]  /*9eb0*/  @P5 BRA `(.L_x_393) ;  /* 0x00000000000c5947 */ /* 0x000fea0003800000 */
[----:B------:R-:W0:Y:S02]  /*9ec0*/  LDG.E.U8 R16, desc[UR36][R14.64+0x69] ;  /* 0x000069240e107981 */ /* 0x000e24000c1e1100 */
[----:B0-----:R-:W-:-:S05]  /*9ed0*/  PRMT R3, R16, 0x8880, RZ ;  /* 0x0000888010037816 */ /* 0x001fca00000000ff */
[----:B------:R-:W-:-:S07]  /*9ee0*/  IMAD R2, R3, R18, RZ ;  /* 0x0000001203027224 */ /* 0x000fce00078e02ff */
.L_x_393:
[----:B------:R-:W-:Y:S05]  /*9ef0*/  BSYNC B1 ;  /* 0x0000000000017941 */ /* 0x000fea0003800000 */
.L_x_392:
[----:B------:R-:W-:Y:S01]  /*9f00*/  @!P5 IMAD R77, R77, R17, R2 ;  /* 0x000000114d4dd224 */ /* 0x000fe200078e0202 */
[----:B------:R-:W-:Y:S04]  /*9f10*/  BSSY B1, `(.L_x_394) ;  /* 0x0000006000017945 */ /* 0x000fe80003800000 */
[----:B------:R0:W-:Y:S01]  /*9f20*/  @!P5 STG.E.U8 desc[UR36][R6.64+0x69], R77 ;  /* 0x0000694d0600d986 */ /* 0x0001e2000c101124 */
[----:B------:R-:W-:Y:S05]  /*9f30*/  @P6 BRA `(.L_x_395) ;  /* 0x00000000000c6947 */ /* 0x000fea0003800000 */
[----:B------:R-:W0:Y:S02]  /*9f40*/  LDG.E.U8 R16, desc[UR36][R154.64+0x68] ;  /* 0x000068249a107981 */ /* 0x000e24000c1e1100 */
[----:B0-----:R-:W-:-:S05]  /*9f50*/  PRMT R3, R16, 0x8880, RZ ;  /* 0x0000888010037816 */ /* 0x001fca00000000ff */
[----:B------:R-:W-:-:S07]  /*9f60*/  IMAD R2, R3, R18, RZ ;  /* 0x0000001203027224 */ /* 0x000fce00078e02ff */
.L_x_395:
[----:B------:R-:W-:Y:S05]  /*9f70*/  BSYNC B1 ;  /* 0x0000000000017941 */ /* 0x000fea0003800000 */
.L_x_394:
[----:B0-----:R-:W-:Y:S01]  /*9f80*/  @!P6 IMAD R3, R78, R17, R2 ;  /* 0x000000114e03e224 */ /* 0x001fe200078e0202 */
[----:B------:R-:W-:Y:S04]  /*9f90*/  BSSY B1, `(.L_x_396) ;  /* 0x0000006000017945 */ /* 0x000fe80003800000 */
[----:B------:R0:W-:Y:S01]  /*9fa0*/  @!P6 STG.E.U8 desc[UR36][R8.64+0x68], R3 ;  /* 0x000068030800e986 */ /* 0x0001e2000c101124 */
[----:B------:R-:W-:Y:S05]  /*9fb0*/  @P1 BRA `(.L_x_397) ;  /* 0x00000000000c1947 */ /* 0x000fea0003800000 */
[----:B------:R-:W0:Y:S02]  /*9fc0*/  LDG.E.U8 R16, desc[UR36][R154.64+0x69] ;  /* 0x000069249a107981 */ /* 0x000e24000c1e1100 */
[----:B0-----:R-:W-:-:S05]  /*9fd0*/  PRMT R3, R16, 0x8880, RZ ;  /* 0x0000888010037816 */ /* 0x001fca00000000ff */
[----:B------:R-:W-:-:S07]  /*9fe0*/  IMAD R2, R3, R18, RZ ;  /* 0x0000001203027224 */ /* 0x000fce00078e02ff */
.L_x_397:
[----:B------:R-:W-:Y:S05]  /*9ff0*/  BSYNC B1 ;  /* 0x0000000000017941 */ /* 0x000fea0003800000 */
.L_x_396:
        /* <DEDUP_REMOVED lines=12> */
.L_x_399:
[----:B------:R-:W-:Y:S05]  /*a0c0*/  BSYNC B1 ;  /* 0x0000000000017941 */ /* 0x000fea0003800000 */
.L_x_398:
[----:B0-----:R-:W-:Y:S01]  /*a0d0*/  @!P4 IMAD R3, R80, R17, R2 ;  /* 0x000000115003c224 */ /* 0x001fe200078e0202 */
[----:B------:R-:W-:Y:S04]  /*a0e0*/  BSSY B1, `(.L_x_400) ;  /* 0x0000006000017945 */ /* 0x000fe80003800000 */
[----:B------:R0:W-:Y:S01]  /*a0f0*/  @!P4 STG.E.U8 desc[UR36][R6.64+0x70], R3 ;  /* 0x000070030600c986 */ /* 0x0001e2000c101124 */
[----:B------:R-:W-:Y:S05]  /*a100*/  @P3 BRA `(.L_x_401) ;  /* 0x00000000000c3947 */ /* 0x000fea0003800000 */
[----:B------:R-:W0:Y:S02]  /*a110*/  LDG.E.U8 R16, desc[UR36][R14.64+0x71] ;  /* 0x000071240e107981 */ /* 0x000e24000c1e1100 */
[----:B0-----:R-:W-:-:S05]  /*a120*/  PRMT R3, R16, 0x8880, RZ ;  /* 0x0000888010037816 */ /* 0x001fca00000000ff */
[----:B------:R-:W-:-:S07]  /*a130*/  IMAD R2, R3, R18, RZ ;  /* 0x0000001203027224 */ /* 0x000fce00078e02ff */
.L_x_401:
[----:B------:R-:W-:Y:S05]  /*a140*/  BSYNC B1 ;  /* 0x0000000000017941 */ /* 0x000fea0003800000 */
.L_x_400:
[----:B------:R-:W-:Y:S01]  /*a150*/  @!P3 IMAD R81, R81, R17, R2 ;  /* 0x000000115151b224 */ /* 0x000fe200078e0202 */
[----:B------:R-:W-:Y:S04]  /*a160*/  BSSY B1, `(.L_x_402) ;  /* 0x0000006000017945 */ /* 0x000fe80003800000 */
[----:B------:R0:W-:Y:S01]  /*a170*/  @!P3 STG.E.U8 desc[UR36][R6.64+0x71], R81 ;  /* 0x000071510600b986 */ /* 0x0001e2000c101124 */
[----:B------:R-:W-:Y:S05]  /*a180*/  @P5 BRA `(.L_x_403) ;  /* 0x00000000000c5947 */ /* 0x000fea0003800000 */
[----:B------:R-:W0:Y:S02]  /*a190*/  LDG.E.U8 R16, desc[UR36][R154.64+0x70] ;  /* 0x000070249a107981 */ /* 0x000e24000c1e1100 */
[----:B0-----:R-:W-:-:S05]  /*a1a0*/  PRMT R3, R16, 0x8880, RZ ;  /* 0x0000888010037816 */ /* 0x001fca00000000ff */
[----:B------:R-:W-:-:S07]  /*a1b0*/  IMAD R2, R3, R18, RZ ;  /* 0x0000001203027224 */ /* 0x000fce00078e02ff */
.L_x_403:
[----:B------:R-:W-:Y:S05]  /*a1c0*/  BSYNC B1 ;  /* 0x0000000000017941 */ /* 0x000fea0003800000 */
.L_x_402:
[----:B0-----:R-:W-:Y:S01]  /*a1d0*/  @!P5 IMAD R3, R82, R17, R2 ;  /* 0x000000115203d224 */ /* 0x001fe200078e0202 */
[----:B------:R-:W-:Y:S04]  /*a1e0*/  BSSY B1, `(.L_x_404) ;  /* 0x0000006000017945 */ /* 0x000fe80003800000 */
[----:B------:R0:W-:Y:S01]  /*a1f0*/  @!P5 STG.E.U8 desc[UR36][R8.64+0x70], R3 ;  /* 0x000070030800d986 */ /* 0x0001e2000c101124 */
[----:B------:R-:W-:Y:S05]  /*a200*/  @P6 BRA `(.L_x_405) ;  /* 0x00000000000c6947 */ /* 0x000fea0003800000 */
[----:B------:R-:W0:Y:S02]  /*a210*/  LDG.E.U8 R16, desc[UR36][R154.64+0x71] ;  /* 0x000071249a107981 */ /* 0x000e24000c1e1100 */
[----:B0-----:R-:W-:-:S05]  /*a220*/  PRMT R3, R16, 0x8880, RZ ;  /* 0x0000888010037816 */ /* 0x001fca00000000ff */
[----:B------:R-:W-:-:S07]  /*a230*/  IMAD R2, R3, R18, RZ ;  /* 0x0000001203027224 */ /* 0x000fce00078e02ff */
.L_x_405:
[----:B------:R-:W-:Y:S05]  /*a240*/  BSYNC B1 ;  /* 0x0000000000017941 */ /* 0x000fea0003800000 */
.L_x_404:
[----:B------:R-:W-:Y:S01]  /*a250*/  @!P6 IMAD R83, R83, R17, R2 ;  /* 0x000000115353e224 */ /* 0x000fe200078e0202 */
[----:B------:R-:W-:Y:S04]  /*a260*/  BSSY B1, `(.L_x_406) ;  /* 0x0000006000017945 */ /* 0x000fe80003800000 */
[----:B------:R0:W-:Y:S01]  /*a270*/  @!P6 STG.E.U8 desc[UR36][R8.64+0x71], R83 ;  /* 0x000071530800e986 */ /* 0x0001e2000c101124 */
[----:B------:R-:W-:Y:S05]  /*a280*/  @P1 BRA `(.L_x_407) ;  /* 0x00000000000c1947 */ /* 0x000fea0003800000 */
[----:B------:R-:W0:Y:S02]  /*a290*/  LDG.E.U8 R16, desc[UR36][R14.64+0x78] ;  /* 0x000078240e107981 */ /* 0x000e24000c1e1100 */
[----:B0-----:R-:W-:-:S05]  /*a2a0*/  PRMT R3, R16, 0x8880, RZ ;  /* 0x0000888010037816 */ /* 0x001fca00000000ff */
[----:B------:R-:W-:-:S07]  /*a2b0*/  IMAD R2, R3, R18, RZ ;  /* 0x0000001203027224 */ /* 0x000fce00078e02ff */
.L_x_407:
[----:B------:R-:W-:Y:S05]  /*a2c0*/  BSYNC B1 ;  /* 0x0000000000017941 */ /* 0x000fea0003800000 */
.L_x_406:
        /* <DEDUP_REMOVED lines=12> */
.L_x_409:
[----:B------:R-:W-:Y:S05]  /*a390*/  BSYNC B1 ;  /* 0x0000000000017941 */ /* 0x000fea0003800000 */
.L_x_408:
[----:B------:R-:W-:Y:S01]  /*a3a0*/  @!P4 IMAD R85, R85, R17, R2 ;  /* 0x000000115555c224 */ /* 0x000fe200078e0202 */
[----:B------:R-:W-:Y:S04]  /*a3b0*/  BSSY B1, `(.L_x_410) ;  /* 0x0000006000017945 */ /* 0x000fe80003800000 */
[----:B------:R0:W-:Y:S01]  /*a3c0*/  @!P4 STG.E.U8 desc[UR36][R6.64+0x79], R85 ;  /* 0x000079550600c986 */ /* 0x0001e2000c101124 */
[----:B------:R-:W-:Y:S05]  /*a3d0*/  @P3 BRA `(.L_x_411) ;  /* 0x00000000000c3947 */ /* 0x000fea0003800000 */
[----:B------:R-:W0:Y:S02]  /*a3e0*/  LDG.E.U8 R16, desc[UR36][R154.64+0x78] ;  /* 0x000078249a107981 */ /* 0x000e24000c1e1100 */
[----:B0-----:R-:W-:-:S05]  /*a3f0*/  PRMT R3, R16, 0x8880, RZ ;  /* 0x0000888010037816 */ /* 0x001fca00000000ff */
[----:B------:R-:W-:-:S07]  /*a400*/  IMAD R2, R3, R18, RZ ;  /* 0x0000001203027224 */ /* 0x000fce00078e02ff */
.L_x_411:
[----:B------:R-:W-:Y:S05]  /*a410*/  BSYNC B1 ;  /* 0x0000000000017941 */ /* 0x000fea0003800000 */
.L_x_410:
[----:B0-----:R-:W-:Y:S01]  /*a420*/  @!P3 IMAD R3, R86, R17, R2 ;  /* 0x000000115603b224 */ /* 0x001fe200078e0202 */
[----:B------:R-:W-:Y:S04]  /*a430*/  BSSY B1, `(.L_x_412) ;  /* 0x0000006000017945 */ /* 0x000fe80003800000 */
[----:B------:R0:W-:Y:S01]  /*a440*/  @!P3 STG.E.U8 desc[UR36][R8.64+0x78], R3 ;  /* 0x000078030800b986 */ /* 0x0001e2000c101124 */
[----:B------:R-:W-:Y:S05]  /*a450*/  @P5 BRA `(.L_x_413) ;  /* 0x00000000000c5947 */ /* 0x000fea0003800000 */
[----:B------:R-:W0:Y:S02]  /*a460*/  LDG.E.U8 R16, desc[UR36][R154.64+0x79] ;  /* 0x000079249a107981 */ /* 0x000e24000c1e1100 */
[----:B0-----:R-:W-:-:S05]  /*a470*/  PRMT R3, R16, 0x8880, RZ ;  /* 0x0000888010037816 */ /* 0x001fca00000000ff */
[----:B------:R-:W-:-:S07]  /*a480*/  IMAD R2, R3, R18, RZ ;  /* 0x0000001203027224 */ /* 0x000fce00078e02ff */
.L_x_413:
[----:B------:R-:W-:Y:S05]  /*a490*/  BSYNC B1 ;  /* 0x0000000000017941 */ /* 0x000fea0003800000 */
.L_x_412:
[----:B------:R-:W-:Y:S01]  /*a4a0*/  @!P5 IMAD R87, R87, R17, R2 ;  /* 0x000000115757d224 */ /* 0x000fe200078e0202 */
[----:B------:R-:W-:Y:S04]  /*a4b0*/  BSSY B1, `(.L_x_414) ;  /* 0x0000006000017945 */ /* 0x000fe80003800000 */
[----:B------:R0:W-:Y:S01]  /*a4c0*/  @!P5 STG.E.U8 desc[UR36][R8.64+0x79], R87 ;  /* 0x000079570800d986 */ /* 0x0001e2000c101124 */
[----:B------:R-:W-:Y:S05]  /*a4d0*/  @P6 BRA `(.L_x_415) ;  /* 0x00000000000c6947 */ /* 0x000fea0003800000 */
[----:B------:R-:W0:Y:S02]  /*a4e0*/  LDG.E.U8 R16, desc[UR36][R14.64+0x80] ;  /* 0x000080240e107981 */ /* 0x000e24000c1e1100 */
[----:B0-----:R-:W-:-:S05]  /*a4f0*/  PRMT R3, R16, 0x8880, RZ ;  /* 0x0000888010037816 */ /* 0x001fca00000000ff */
[----:B------:R-:W-:-:S07]  /*a500*/  IMAD R2, R3, R18, RZ ;  /* 0x0000001203027224 */ /* 0x000fce00078e02ff */
.L_x_415:
[----:B------:R-:W-:Y:S05]  /*a510*/  BSYNC B1 ;  /* 0x0000000000017941 */ /* 0x000fea0003800000 */
.L_x_414:
[----:B0-----:R-:W-:Y:S01]  /*a520*/  @!P6 IMAD R3, R88, R17, R2 ;  /* 0x000000115803e224 */ /* 0x001fe200078e0202 */
[----:B------:R-:W-:Y:S04]  /*a530*/  BSSY B1, `(.L_x_416) ;  /* 0x0000006000017945 */ /* 0x000fe80003800000 */
[----:B------:R0:W-:Y:S01]  /*a540*/  @!P6 STG.E.U8 desc[UR36][R6.64+0x80], R3 ;  /* 0x000080030600e986 */ /* 0x0001e2000c101124 */
[----:B------:R-:W-:Y:S05]  /*a550*/  @P1 BRA `(.L_x_417) ;  /* 0x00000000000c1947 */ /* 0x000fea0003800000 */
[----:B------:R-:W0:Y:S02]  /*a560*/  LDG.E.U8 R16, desc[UR36][R14.64+0x81] ;  /* 0x000081240e107981 */ /* 0x000e24000c1e1100 */
[----:B0-----:R-:W-:-:S05]  /*a570*/  PRMT R3, R16, 0x8880, RZ ;  /* 0x0000888010037816 */ /* 0x001fca00000000ff */
[----:B------:R-:W-:-:S07]  /*a580*/  IMAD R2, R3, R18, RZ ;  /* 0x0000001203027224 */ /* 0x000fce00078e02ff */
.L_x_417:
[----:B------:R-:W-:Y:S05]  /*a590*/  BSYNC B1 ;  /* 0x0000000000017941 */ /* 0x000fea0003800000 */
.L_x_416:
        /* <DEDUP_REMOVED lines=12> */
.L_x_419:
[----:B------:R-:W-:Y:S05]  /*a660*/  BSYNC B1 ;  /* 0x0000000000017941 */ /* 0x000fea0003800000 */
.L_x_418:
[----:B0-----:R-:W-:Y:S01]  /*a670*/  @!P4 IMAD R3, R90, R17, R2 ;  /* 0x000000115a03c224 */ /* 0x001fe200078e0202 */
[----:B------:R-:W-:Y:S04]  /*a680*/  BSSY B1, `(.L_x_420) ;  /* 0x0000006000017945 */ /* 0x000fe80003800000 */
[----:B------:R0:W-:Y:S01]  /*a690*/  @!P4 STG.E.U8 desc[UR36][R8.64+0x80], R3 ;  /* 0x000080030800c986 */ /* 0x0001e2000c101124 */
[----:B------:R-:W-:Y:S05]  /*a6a0*/  @P3 BRA `(.L_x_421) ;  /* 0x00000000000c3947 */ /* 0x000fea0003800000 */
[----:B------:R-:W0:Y:S02]  /*a6b0*/  LDG.E.U8 R16, desc[UR36][R154.64+0x81] ;  /* 0x000081249a107981 */ /* 0x000e24000c1e1100 */
[----:B0-----:R-:W-:-:S05]  /*a6c0*/  PRMT R3, R16, 0x8880, RZ ;  /* 0x0000888010037816 */ /* 0x001fca00000000ff */
[----:B------:R-:W-:-:S07]  /*a6d0*/  IMAD R2, R3, R18, RZ ;  /* 0x0000001203027224 */ /* 0x000fce00078e02ff */
.L_x_421:
[----:B------:R-:W-:Y:S05]  /*a6e0*/  BSYNC B1 ;  /* 0x0000000000017941 */ /* 0x000fea0003800000 */
.L_x_420:
[----:B------:R-:W-:Y:S01]  /*a6f0*/  @!P3 IMAD R91, R91, R17, R2 ;  /* 0x000000115b5bb224 */ /* 0x000fe200078e0202 */
[----:B------:R-:W-:Y:S04]  /*a700*/  BSSY B1, `(.L_x_422) ;  /* 0x0000006000017945 */ /* 0x000fe80003800000 */
[----:B------:R0:W-:Y:S01]  /*a710*/  @!P3 STG.E.U8 desc[UR36][R8.64+0x81], R91 ;  /* 0x0000815b0800b986 */ /* 0x0001e2000c101124 */
[----:B------:R-:W-:Y:S05]  /*a720*/  @P5 BRA `(.L_x_423) ;  /* 0x00000000000c5947 */ /* 0x000fea0003800000 */
[----:B------:R-:W0:Y:S02]  /*a730*/  LDG.E.U8 R16, desc[UR36][R14.64+0x88] ;  /* 0x000088240e107981 */ /* 0x000e24000c1e1100 */
[----:B0-----:R-:W-:-:S05]  /*a740*/  PRMT R3, R16, 0x8880, RZ ;  /* 0x0000888010037816 */ /* 0x001fca00000000ff */
[----:B------:R-:W-:-:S07]  /*a750*/  IMAD R2, R3, R18, RZ ;  /* 0x0000001203027224 */ /* 0x000fce00078e02ff */
.L_x_423:
[----:B------:R-:W-:Y:S05]  /*a760*/  BSYNC B1 ;  /* 0x0000000000017941 */ /* 0x000fea0003800000 */
.L_x_422:
[----:B0-----:R-:W-:Y:S01]  /*a770*/  @!P5 IMAD R3, R92, R17, R2 ;  /* 0x000000115c03d224 */ /* 0x001fe200078e0202 */
[----:B------:R-:W-:Y:S04]  /*a780*/  BSSY B1, `(.L_x_424) ;  /* 0x0000006000017945 */ /* 0x000fe80003800000 */
[----:B------:R0:W-:Y:S01]  /*a790*/  @!P5 STG.E.U8 desc[UR36][R6.64+0x88], R3 ;  /* 0x000088030600d986 */ /* 0x0001e2000c101124 */
[----:B------:R-:W-:Y:S05]  /*a7a0*/  @P6 BRA `(.L_x_425) ;  /* 0x00000000000c6947 */ /* 0x000fea0003800000 */
[----:B------:R-:W0:Y:S02]  /*a7b0*/  LDG.E.U8 R16, desc[UR36][R14.64+0x89] ;  /* 0x000089240e107981 */ /* 0x000e24000c1e1100 */
[----:B0-----:R-:W-:-:S05]  /*a7c0*/  PRMT R3, R16, 0x8880, RZ ;  /* 0x0000888010037816 */ /* 0x001fca00000000ff */
[----:B------:R-:W-:-:S07]  /*a7d0*/  IMAD R2, R3, R18, RZ ;  /* 0x0000001203027224 */ /* 0x000fce00078e02ff */
.L_x_425:
[----:B------:R-:W-:Y:S05]  /*a7e0*/  BSYNC B1 ;  /* 0x0000000000017941 */ /* 0x000fea0003800000 */
.L_x_424:
[----:B------:R-:W-:Y:S01]  /*a7f0*/  @!P6 IMAD R93, R93, R17, R2 ;  /* 0x000000115d5de224 */ /* 0x000fe200078e0202 */
[----:B------:R-:W-:Y:S04]  /*a800*/  BSSY B1, `(.L_x_426) ;  /* 0x0000006000017945 */ /* 0x000fe80003800000 */
[----:B------:R0:W-:Y:S01]  /*a810*/  @!P6 STG.E.U8 desc[UR36][R6.64+0x89], R93 ;  /* 0x0000895d0600e986 */ /* 0x0001e2000c101124 */
[----:B------:R-:W-:Y:S05]  /*a820*/  @P1 BRA `(.L_x_427) ;  /* 0x00000000000c1947 */ /* 0x000fea0003800000 */
[----:B------:R-:W0:Y:S02]  /*a830*/  LDG.E.U8 R16, desc[UR36][R154.64+0x88] ;  /* 0x000088249a107981 */ /* 0x000e24000c1e1100 */
[----:B0-----:R-:W-:-:S05]  /*a840*/  PRMT R3, R16, 0x8880, RZ ;  /* 0x0000888010037816 */ /* 0x001fca00000000ff */
[----:B------:R-:W-:-:S07]  /*a850*/  IMAD R2, R3, R18, RZ ;  /* 0x0000001203027224 */ /* 0x000fce00078e02ff */
.L_x_427:
[----:B------:R-:W-:Y:S05]  /*a860*/  BSYNC B1 ;  /* 0x0000000000017941 */ /* 0x000fea0003800000 */
.L_x_426:
        /* <DEDUP_REMOVED lines=12> */
.L_x_429:
[----:B------:R-:W-:Y:S05]  /*a930*/  BSYNC B1 ;  /* 0x0000000000017941 */ /* 0x000fea0003800000 */
.L_x_428:
[----:B------:R-:W-:Y:S01]  /*a940*/  @!P4 IMAD R95, R95, R17, R2 ;  /* 0x000000115f5fc224 */ /* 0x000fe200078e0202 */
[----:B------:R-:W-:Y:S04]  /*a950*/  BSSY B1, `(.L_x_430) ;  /* 0x0000006000017945 */ /* 0x000fe80003800000 */
[----:B------:R0:W-:Y:S01]  /*a960*/  @!P4 STG.E.U8 desc[UR36][R8.64+0x89], R95 ;  /* 0x0000895f0800c986 */ /* 0x0001e2000c101124 */
[----:B------:R-:W-:Y:S05]  /*a970*/  @P3 BRA `(.L_x_431) ;  /* 0x00000000000c3947 */ /* 0x000fea0003800000 */
[----:B------:R-:W0:Y:S02]  /*a980*/  LDG.E.U8 R16, desc[UR36][R14.64+0x90] ;  /* 0x000090240e107981 */ /* 0x000e24000c1e1100 */
[----:B0-----:R-:W-:-:S05]  /*a990*/  PRMT R3, R16, 0x8880, RZ ;  /* 0x0000888010037816 */ /* 0x001fca00000000ff */
[----:B------:R-:W-:-:S07]  /*a9a0*/  IMAD R2, R3, R18, RZ ;  /* 0x0000001203027224 */ /* 0x000fce00078e02ff */
.L_x_431:
[----:B------:R-:W-:Y:S05]  /*a9b0*/  BSYNC B1 ;  /* 0x0000000000017941 */ /* 0x000fea0003800000 */
.L_x_430:
[----:B0-----:R-:W-:Y:S01]  /*a9c0*/  @!P3 IMAD R3, R96, R17, R2 ;  /* 0x000000116003b224 */ /* 0x001fe200078e0202 */
[----:B------:R-:W-:Y:S04]  /*a9d0*/  BSSY B1, `(.L_x_432) ;  /* 0x0000006000017945 */ /* 0x000fe80003800000 */
[----:B------:R0:W-:Y:S01]  /*a9e0*/  @!P3 STG.E.U8 desc[UR36][R6.64+0x90], R3 ;  /* 0x000090030600b986 */ /* 0x0001e2000c101124 */
[----:B------:R-:W-:Y:S05]  /*a9f0*/  @P5 BRA `(.L_x_433) ;  /* 0x00000000000c5947 */ /* 0x000fea0003800000 */
[----:B------:R-:W0:Y:S02]  /*aa00*/  LDG.E.U8 R16, desc[UR36][R14.64+0x91] ;  /* 0x000091240e107981 */ /* 0x000e24000c1e1100 */
[----:B0-----:R-:W-:-:S05]  /*aa10*/  PRMT R3, R16, 0x8880, RZ ;  /* 0x0000888010037816 */ /* 0x001fca00000000ff */
[----:B------:R-:W-:-:S07]  /*aa20*/  IMAD R2, R3, R18, RZ ;  /* 0x0000001203027224 */ /* 0x000fce00078e02ff */
.L_x_433:
[----:B------:R-:W-:Y:S05]  /*aa30*/  BSYNC B1 ;  /* 0x0000000000017941 */ /* 0x000fea0003800000 */
.L_x_432:
[----:B------:R-:W-:Y:S01]  /*aa40*/  @!P5 IMAD R97, R97, R17, R2 ;  /* 0x000000116161d224 */ /* 0x000fe200078e0202 */
[----:B------:R-:W-:Y:S04]  /*aa50*/  BSSY B1, `(.L_x_434) ;  /* 0x0000006000017945 */ /* 0x000fe80003800000 */
[----:B------:R0:W-:Y:S01]  /*aa60*/  @!P5 STG.E.U8 desc[UR36][R6.64+0x91], R97 ;  /* 0x000091610600d986 */ /* 0x0001e2000c101124 */
[----:B------:R-:W-:Y:S05]  /*aa70*/  @P6 BRA `(.L_x_435) ;  /* 0x00000000000c6947 */ /* 0x000fea0003800000 */
[----:B------:R-:W0:Y:S02]  /*aa80*/  LDG.E.U8 R16, desc[UR36][R154.64+0x90] ;  /* 0x000090249a107981 */ /* 0x000e24000c1e1100 */
[----:B0-----:R-:W-:-:S05]  /*aa90*/  PRMT R3, R16, 0x8880, RZ ;  /* 0x0000888010037816 */ /* 0x001fca00000000ff */
[----:B------:R-:W-:-:S07]  /*aaa0*/  IMAD R2, R3, R18, RZ ;  /* 0x0000001203027224 */ /* 0x000fce00078e02ff */
.L_x_435:
[----:B------:R-:W-:Y:S05]  /*aab0*/  BSYNC B1 ;  /* 0x0000000000017941 */ /* 0x000fea0003800000 */
.L_x_434:
[----:B0-----:R-:W-:Y:S01]  /*aac0*/  @!P6 IMAD R3, R98, R17, R2 ;  /* 0x000000116203e224 */ /* 0x001fe200078e0202 */
[----:B------:R-:W-:Y:S04]  /*aad0*/  BSSY B1, `(.L_x_436) ;  /* 0x0000006000017945 */ /* 0x000fe80003800000 */
[----:B------:R0:W-:Y:S01]  /*aae0*/  @!P6 STG.E.U8 desc[UR36][R8.64+0x90], R3 ;  /* 0x000090030800e986 */ /* 0x0001e2000c101124 */
[----:B------:R-:W-:Y:S05]  /*aaf0*/  @P1 BRA `(.L_x_437) ;  /* 0x00000000000c1947 */ /* 0x000fea0003800000 */
[----:B------:R-:W0:Y:S02]  /*ab00*/  LDG.E.U8 R16, desc[UR36][R154.64+0x91] ;  /* 0x000091249a107981 */ /* 0x000e24000c1e1100 */
[----:B0-----:R-:W-:-:S05]  /*ab10*/  PRMT R3, R16, 0x8880, RZ ;  /* 0x0000888010037816 */ /* 0x001fca00000000ff */
[----:B------:R-:W-:-:S07]  /*ab20*/  IMAD R2, R3, R18, RZ ;  /* 0x0000001203027224 */ /* 0x000fce00078e02ff */
.L_x_437:
[----:B------:R-:W-:Y:S05]  /*ab30*/  BSYNC B1 ;  /* 0x0000000000017941 */ /* 0x000fea0003800000 */
.L_x_436:
        /* <DEDUP_REMOVED lines=12> */
.L_x_439:
[----:B------:R-:W-:Y:S05]  /*ac00*/  BSYNC B1 ;  /* 0x0000000000017941 */ /* 0x000fea0003800000 */
.L_x_438:
[----:B0-----:R-:W-:Y:S01]  /*ac10*/  @!P4 IMAD R3, R100, R17, R2 ;  /* 0x000000116403c224 */ /* 0x001fe200078e0202 */
[----:B------:R-:W-:Y:S04]  /*ac20*/  BSSY B1, `(.L_x_440) ;  /* 0x0000006000017945 */ /* 0x000fe80003800000 */
[----:B------:R0:W-:Y:S01]  /*ac30*/  @!P4 STG.E.U8 desc[UR36][R6.64+0x98], R3 ;  /* 0x000098030600c986 */ /* 0x0001e2000c101124 */
[----:B------:R-:W-:Y:S05]  /*ac40*/  @P3 BRA `(.L_x_441) ;  /* 0x00000000000c3947 */ /* 0x000fea0003800000 */
[----:B------:R-:W0:Y:S02]  /*ac50*/  LDG.E.U8 R16, desc[UR36][R14.64+0x99] ;  /* 0x000099240e107981 */ /* 0x000e24000c1e1100 */
[----:B0-----:R-:W-:-:S05]  /*ac60*/  PRMT R3, R16, 0x8880, RZ ;  /* 0x0000888010037816 */ /* 0x001fca00000000ff */
[----:B------:R-:W-:-:S07]  /*ac70*/  IMAD R2, R3, R18, RZ ;  /* 0x0000001203027224 */ /* 0x000fce00078e02ff */
.L_x_441:
[----:B------:R-:W-:Y:S05]  /*ac80*/  BSYNC B1 ;  /* 0x0000000000017941 */ /* 0x000fea0003800000 */
.L_x_440:
[----:B------:R-:W-:Y:S01]  /*ac90*/  @!P3 IMAD R101, R101, R17, R2 ;  /* 0x000000116565b224 */ /* 0x000fe200078e0202 */
[----:B------:R-:W-:Y:S04]  /*aca0*/  BSSY B1, `(.L_x_442) ;  /* 0x0000006000017945 */ /* 0x000fe80003800000 */
[----:B------:R0:W-:Y:S01]  /*acb0*/  @!P3 STG.E.U8 desc[UR36][R6.64+0x99], R101 ;  /* 0x000099650600b986 */ /* 0x0001e2000c101124 */
[----:B------:R-:W-:Y:S05]  /*acc0*/  @P5 BRA `(.L_x_443) ;  /* 0x00000000000c5947 */ /* 0x000fea0003800000 */
[----:B------:R-:W0:Y:S02]  /*acd0*/  LDG.E.U8 R16, desc[UR36][R154.64+0x98] ;  /* 0x000098249a107981 */ /* 0x000e24000c1e1100 */
[----:B0-----:R-:W-:-:S05]  /*ace0*/  PRMT R3, R16, 0x8880, RZ ;  /* 0x0000888010037816 */ /* 0x001fca00000000ff */
[----:B------:R-:W-:-:S07]  /*acf0*/  IMAD R2, R3, R18, RZ ;  /* 0x0000001203027224 */ /* 0x000fce00078e02ff */
.L_x_443:
[----:B------:R-:W-:Y:S05]  /*ad00*/  BSYNC B1 ;  /* 0x0000000000017941 */ /* 0x000fea0003800000 */
.L_x_442:
[----:B0-----:R-:W-:Y:S01]  /*ad10*/  @!P5 IMAD R3, R102, R17, R2 ;  /* 0x000000116603d224 */ /* 0x001fe200078e0202 */
[----:B------:R-:W-:Y:S04]  /*ad20*/  BSSY B1, `(.L_x_444) ;  /* 0x0000006000017945 */ /* 0x000fe80003800000 */
[----:B------:R0:W-:Y:S01]  /*ad30*/  @!P5 STG.E.U8 desc[UR36][R8.64+0x98], R3 ;  /* 0x000098030800d986 */ /* 0x0001e2000c101124 */
[----:B------:R-:W-:Y:S05]  /*ad40*/  @P6 BRA `(.L_x_445) ;  /* 0x00000000000c6947 */ /* 0x000fea0003800000 */
[----:B------:R-:W0:Y:S02]  /*ad50*/  LDG.E.U8 R16, desc[UR36][R154.64+0x99] ;  /* 0x000099249a107981 */ /* 0x000e24000c1e1100 */
[----:B0-----:R-:W-:-:S05]  /*ad60*/  PRMT R3, R16, 0x8880, RZ ;  /* 0x0000888010037816 */ /* 0x001fca00000000ff */
[----:B------:R-:W-:-:S07]  /*ad70*/  IMAD R2, R3, R18, RZ ;  /* 0x0000001203027224 */ /* 0x000fce00078e02ff */
.L_x_445:
[----:B------:R-:W-:Y:S05]  /*ad80*/  BSYNC B1 ;  /* 0x0000000000017941 */ /* 0x000fea0003800000 */
.L_x_444:
[----:B------:R-:W-:Y:S01]  /*ad90*/  @!P6 IMAD R103, R103, R17, R2 ;  /* 0x000000116767e224 */ /* 0x000fe200078e0202 */
[----:B------:R-:W-:Y:S04]  /*ada0*/  BSSY B1, `(.L_x_446) ;  /* 0x0000006000017945 */ /* 0x000fe80003800000 */
[----:B------:R0:W-:Y:S01]  /*adb0*/  @!P6 STG.E.U8 desc[UR36][R8.64+0x99], R103 ;  /* 0x000099670800e986 */ /* 0x0001e2000c101124 */
[----:B------:R-:W-:Y:S05]  /*adc0*/  @P1 BRA `(.L_x_447) ;  /* 0x00000000000c1947 */ /* 0x000fea0003800000 */
[----:B------:R-:W0:Y:S02]  /*add0*/  LDG.E.U8 R16, desc[UR36][R14.64+0xa0] ;  /* 0x0000a0240e107981 */ /* 0x000e24000c1e1100 */
[----:B0-----:R-:W-:-:S05]  /*ade0*/  PRMT R3, R16, 0x8880, RZ ;  /* 0x0000888010037816 */ /* 0x001fca00000000ff */
[----:B------:R-:W-:-:S07]  /*adf0*/  IMAD R2, R3, R18, RZ ;  /* 0x0000001203027224 */ /* 0x000fce00078e02ff */
.L_x_447:
[----:B------:R-:W-:Y:S05]  /*ae00*/  BSYNC B1 ;  /* 0x0000000000017941 */ /* 0x000fea0003800000 */
.L_x_446:
        /* <DEDUP_REMOVED lines=12> */
.L_x_449:
[----:B------:R-:W-:Y:S05]  /*aed0*/  BSYNC B1 ;  /* 0x0000000000017941 */ /* 0x000fea0003800000 */
.L_x_448:
[----:B------:R-:W-:Y:S01]  /*aee0*/  @!P4 IMAD R105, R105, R17, R2 ;  /* 0x000000116969c224 */ /* 0x000fe200078e0202 */
[----:B------:R-:W-:Y:S04]  /*aef0*/  BSSY B1, `(.L_x_450) ;  /* 0x0000006000017945 */ /* 0x000fe80003800000 */
[----:B------:R0:W-:Y:S01]  /*af00*/  @!P4 STG.E.U8 desc[UR36][R6.64+0xa1], R105 ;  /* 0x0000a1690600c986 */ /* 0x0001e2000c101124 */
[----:B------:R-:W-:Y:S05]  /*af10*/  @P3 BRA `(.L_x_451) ;  /* 0x00000000000c3947 */ /* 0x000fea0003800000 */
[----:B------:R-:W0:Y:S02]  /*af20*/  LDG.E.U8 R16, desc[UR36][R154.64+0xa0] ;  /* 0x0000a0249a107981 */ /* 0x000e24000c1e1100 */
[----:B0-----:R-:W-:-:S05]  /*af30*/  PRMT R3, R16, 0x8880, RZ ;  /* 0x0000888010037816 */ /* 0x001fca00000000ff */
[----:B------:R-:W-:-:S07]  /*af40*/  IMAD R2, R3, R18, RZ ;  /* 0x0000001203027224 */ /* 0x000fce00078e02ff */
.L_x_451:
[----:B------:R-:W-:Y:S05]  /*af50*/  BSYNC B1 ;  /* 0x0000000000017941 */ /* 0x000fea0003800000 */
.L_x_450:
[----:B0-----:R-:W-:Y:S01]  /*af60*/  @!P3 IMAD R3, R106, R17, R2 ;  /* 0x000000116a03b224 */ /* 0x001fe200078e0202 */
[----:B------:R-:W-:Y:S04]  /*af70*/  BSSY B1, `(.L_x_452) ;  /* 0x0000006000017945 */ /* 0x000fe80003800000 */
[----:B------:R0:W-:Y:S01]  /*af80*/  @!P3 STG.E.U8 desc[UR36][R8.64+0xa0], R3 ;  /* 0x0000a0030800b986 */ /* 0x0001e2000c101124 */
[----:B------:R-:W-:Y:S05]  /*af90*/  @P5 BRA `(.L_x_453) ;  /* 0x00000000000c5947 */ /* 0x000fea0003800000 */
[----:B------:R-:W0:Y:S02]  /*afa0*/  LDG.E.U8 R16, desc[UR36][R154.64+0xa1] ;  /* 0x0000a1249a107981 */ /* 0x000e24000c1e1100 */
[----:B0-----:R-:W-:-:S05]  /*afb0*/  PRMT R3, R16, 0x8880, RZ ;  /* 0x0000888010037816 */ /* 0x001fca00000000ff */
[----:B------:R-:W-:-:S07]  /*afc0*/  IMAD R2, R3, R18, RZ ;  /* 0x0000001203027224 */ /* 0x000fce00078e02ff */
.L_x_453:
[----:B------:R-:W-:Y:S05]  /*afd0*/  BSYNC B1 ;  /* 0x0000000000017941 */ /* 0x000fea0003800000 */
.L_x_452:
[----:B------:R-:W-:Y:S01]  /*afe0*/  @!P5 IMAD R107, R107, R17, R2 ;  /* 0x000000116b6bd224 */ /* 0x000fe200078e0202 */
[----:B------:R-:W-:Y:S04]  /*aff0*/  BSSY B1, `(.L_x_454) ;  /* 0x0000006000017945 */ /* 0x000fe80003800000 */
[----:B------:R0:W-:Y:S01]  /*b000*/  @!P5 STG.E.U8 desc[UR36][R8.64+0xa1], R107 ;  /* 0x0000a16b0800d986 */ /* 0x0001e2000c101124 */
[----:B------:R-:W-:Y:S05]  /*b010*/  @P6 BRA `(.L_x_455) ;  /* 0x00000000000c6947 */ /* 0x000fea0003800000 */
[----:B------:R-:W0:Y:S02]  /*b020*/  LDG.E.U8 R16, desc[UR36][R14.64+0xa8] ;  /* 0x0000a8240e107981 */ /* 0x000e24000c1e1100 */
[----:B0-----:R-:W-:-:S05]  /*b030*/  PRMT R3, R16, 0x8880, RZ ;  /* 0x0000888010037816 */ /* 0x001fca00000000ff */
[----:B------:R-:W-:-:S07]  /*b040*/  IMAD R2, R3, R18, RZ ;  /* 0x0000001203027224 */ /* 0x000fce00078e02ff */
.L_x_455:
[----:B------:R-:W-:Y:S05]  /*b050*/  BSYNC B1 ;  /* 0x0000000000017941 */ /* 0x000fea0003800000 */
.L_x_454:
[----:B0-----:R-:W-:Y:S01]  /*b060*/  @!P6 IMAD R3, R108, R17, R2 ;  /* 0x000000116c03e224 */ /* 0x001fe200078e0202 */
[----:B------:R-:W-:Y:S04]  /*b070*/  BSSY B1, `(.L_x_456) ;  /* 0x0000006000017945 */ /* 0x000fe80003800000 */
[----:B------:R0:W-:Y:S01]  /*b080*/  @!P6 STG.E.U8 desc[UR36][R6.64+0xa8], R3 ;  /* 0x0000a8030600e986 */ /* 0x0001e2000c101124 */
[----:B------:R-:W-:Y:S05]  /*b090*/  @P1 BRA `(.L_x_457) ;  /* 0x00000000000c1947 */ /* 0x000fea0003800000 */
[----:B------:R-:W0:Y:S02]  /*b0a0*/  LDG.E.U8 R16, desc[UR36][R14.64+0xa9] ;  /* 0x0000a9240e107981 */ /* 0x000e24000c1e1100 */
[----:B0-----:R-:W-:-:S05]  /*b0b0*/  PRMT R3, R16, 0x8880, RZ ;  /* 0x0000888010037816 */ /* 0x001fca00000000ff */
[----:B------:R-:W-:-:S07]  /*b0c0*/  IMAD R2, R3, R18, RZ ;  /* 0x0000001203027224 */ /* 0x000fce00078e02ff */
.L_x_457:
[----:B------:R-:W-:Y:S05]  /*b0d0*/  BSYNC B1 ;  /* 0x0000000000017941 */ /* 0x000fea0003800000 */
.L_x_456:
        /* <DEDUP_REMOVED lines=12> */
.L_x_459:
[----:B------:R-:W-:Y:S05]  /*b1a0*/  BSYNC B1 ;  /* 0x0000000000017941 */ /* 0x000fea0003800000 */
.L_x_458:
[----:B0-----:R-:W-:Y:S01]  /*b1b0*/  @!P4 IMAD R3, R110, R17, R2 ;  /* 0x000000116e03c224 */ /* 0x001fe200078e0202 */
[----:B------:R-:W-:Y:S04]  /*b1c0*/  BSSY B1, `(.L_x_460) ;  /* 0x0000006000017945 */ /* 0x000fe80003800000 */
[----:B------:R0:W-:Y:S01]  /*b1d0*/  @!P4 STG.E.U8 desc[UR36][R8.64+0xa8], R3 ;  /* 0x0000a8030800c986 */ /* 0x0001e2000c101124 */
[----:B------:R-:W-:Y:S05]  /*b1e0*/  @P3 BRA `(.L_x_461) ;  /* 0x00000000000c3947 */ /* 0x000fea0003800000 */
[----:B------:R-:W0:Y:S02]  /*b1f0*/  LDG.E.U8 R16, desc[UR36][R154.64+0xa9] ;  /* 0x0000a9249a107981 */ /* 0x000e24000c1e1100 */
[----:B0-----:R-:W-:-:S05]  /*b200*/  PRMT R3, R16, 0x8880, RZ ;  /* 0x0000888010037816 */ /* 0x001fca00000000ff */
[----:B------:R-:W-:-:S07]  /*b210*/  IMAD R2, R3, R18, RZ ;  /* 0x0000001203027224 */ /* 0x000fce00078e02ff */
.L_x_461:
[----:B------:R-:W-:Y:S05]  /*b220*/  BSYNC B1 ;  /* 0x0000000000017941 */ /* 0x000fea0003800000 */
.L_x_460:
[----:B------:R-:W-:Y:S01]  /*b230*/  @!P3 IMAD R111, R111, R17, R2 ;  /* 0x000000116f6fb224 */ /* 0x000fe200078e0202 */
[----:B------:R-:W-:Y:S04]  /*b240*/  BSSY B1, `(.L_x_462) ;  /* 0x0000006000017945 */ /* 0x000fe80003800000 */
[----:B------:R0:W-:Y:S01]  /*b250*/  @!P3 STG.E.U8 desc[UR36][R8.64+0xa9], R111 ;  /* 0x0000a96f0800b986 */ /* 0x0001e2000c101124 */
[----:B------:R-:W-:Y:S05]  /*b260*/  @P5 BRA `(.L_x_463) ;  /* 0x00000000000c5947 */ /* 0x000fea0003800000 */
[----:B------:R-:W0:Y:S02]  /*b270*/  LDG.E.U8 R16, desc[UR36][R14.64+0xb0] ;  /* 0x0000b0240e107981 */ /* 0x000e24000c1e1100 */
[----:B0-----:R-:W-:-:S05]  /*b280*/  PRMT R3, R16, 0x8880, RZ ;  /* 0x0000888010037816 */ /* 0x001fca00000000ff */
[----:B------:R-:W-:-:S07]  /*b290*/  IMAD R2, R3, R18, RZ ;  /* 0x0000001203027224 */ /* 0x000fce00078e02ff */
.L_x_463:
[----:B------:R-:W-:Y:S05]  /*b2a0*/  BSYNC B1 ;  /* 0x0000000000017941 */ /* 0x000fea0003800000 */
.L_x_462:
[----:B0-----:R-:W-:Y:S01]  /*b2b0*/  @!P5 IMAD R3, R112, R17, R2 ;  /* 0x000000117003d224 */ /* 0x001fe200078e0202 */
[----:B------:R-:W-:Y:S04]  /*b2c0*/  BSSY B1, `(.L_x_464) ;  /* 0x0000006000017945 */ /* 0x000fe80003800000 */
[----:B------:R0:W-:Y:S01]  /*b2d0*/  @!P5 STG.E.U8 desc[UR36][R6.64+0xb0], R3 ;  /* 0x0000b0030600d986 */ /* 0x0001e2000c101124 */
[----:B------:R-:W-:Y:S05]  /*b2e0*/  @P6 BRA `(.L_x_465) ;  /* 0x00000000000c6947 */ /* 0x000fea0003800000 */
[----:B------:R-:W0:Y:S02]  /*b2f0*/  LDG.E.U8 R16, desc[UR36][R14.64+0xb1] ;  /* 0x0000b1240e107981 */ /* 0x000e24000c1e1100 */
[----:B0-----:R-:W-:-:S05]  /*b300*/  PRMT R3, R16, 0x8880, RZ ;  /* 0x0000888010037816 */ /* 0x001fca00000000ff */
[----:B------:R-:W-:-:S07]  /*b310*/  IMAD R2, R3, R18, RZ ;  /* 0x0000001203027224 */ /* 0x000fce00078e02ff */
.L_x_465:
[----:B------:R-:W-:Y:S05]  /*b320*/  BSYNC B1 ;  /* 0x0000000000017941 */ /* 0x000fea0003800000 */
.L_x_464:
[----:B------:R-:W-:Y:S01]  /*b330*/  @!P6 IMAD R113, R113, R17, R2 ;  /* 0x000000117171e224 */ /* 0x000fe200078e0202 */
[----:B------:R-:W-:Y:S04]  /*b340*/  BSSY B1, `(.L_x_466) ;  /* 0x0000006000017945 */ /* 0x000fe80003800000 */
[----:B------:R0:W-:Y:S01]  /*b350*/  @!P6 STG.E.U8 desc[UR36][R6.64+0xb1], R113 ;  /* 0x0000b1710600e986 */ /* 0x0001e2000c101124 */
[----:B------:R-:W-:Y:S05]  /*b360*/  @P1 BRA `(.L_x_467) ;  /* 0x00000000000c1947 */ /* 0x000fea0003800000 */
[----:B------:R-:W0:Y:S02]  /*b370*/  LDG.E.U8 R16, desc[UR36][R154.64+0xb0] ;  /* 0x0000b0249a107981 */ /* 0x000e24000c1e1100 */
[----:B0-----:R-:W-:-:S05]  /*b380*/  PRMT R3, R16, 0x8880, RZ ;  /* 0x0000888010037816 */ /* 0x001fca00000000ff */
[----:B------:R-:W-:-:S07]  /*b390*/  IMAD R2, R3, R18, RZ ;  /* 0x0000001203027224 */ /* 0x000fce00078e02ff */
.L_x_467:
[----:B------:R-:W-:Y:S05]  /*b3a0*/  BSYNC B1 ;  /* 0x0000000000017941 */ /* 0x000fea0003800000 */
.L_x_466:
        /* <DEDUP_REMOVED lines=12> */
.L_x_469:
[----:B------:R-:W-:Y:S05]  /*b470*/  BSYNC B1 ;  /* 0x0000000000017941 */ /* 0x000fea0003800000 */
.L_x_468:
[----:B------:R-:W-:Y:S01]  /*b480*/  @!P4 IMAD R115, R115, R17, R2 ;  /* 0x000000117373c224 */ /* 0x000fe200078e0202 */
[----:B------:R-:W-:Y:S04]  /*b490*/  BSSY B1, `(.L_x_470) ;  /* 0x0000006000017945 */ /* 0x000fe80003800000 */
[----:B------:R0:W-:Y:S01]  /*b4a0*/  @!P4 STG.E.U8 desc[UR36][R8.64+0xb1], R115 ;  /* 0x0000b1730800c986 */ /* 0x0001e2000c101124 */
[----:B------:R-:W-:Y:S05]  /*b4b0*/  @P3 BRA `(.L_x_471) ;  /* 0x00000000000c3947 */ /* 0x000fea0003800000 */
[----:B------:R-:W0:Y:S02]  /*b4c0*/  LDG.E.U8 R16, desc[UR36][R14.64+0xb8] ;  /* 0x0000b8240e107981 */ /* 0x000e24000c1e1100 */
[----:B0-----:R-:W-:-:S05]  /*b4d0*/  PRMT R3, R16, 0x8880, RZ ;  /* 0x0000888010037816 */ /* 0x001fca00000000ff */
[----:B------:R-:W-:-:S07]  /*b4e0*/  IMAD R2, R3, R18, RZ ;  /* 0x0000001203027224 */ /* 0x000fce00078e02ff */
.L_x_471:
[----:B------:R-:W-:Y:S05]  /*b4f0*/  BSYNC B1 ;  /* 0x0000000000017941 */ /* 0x000fea0003800000 */
.L_x_470:
[----:B0-----:R-:W-:Y:S01]  /*b500*/  @!P3 IMAD R3, R116, R17, R2 ;  /* 0x000000117403b224 */ /* 0x001fe200078e0202 */
[----:B------:R-:W-:Y:S04]  /*b510*/  BSSY B1, `(.L_x_472) ;  /* 0x0000006000017945 */ /* 0x000fe80003800000 */
[----:B------:R0:W-:Y:S01]  /*b520*/  @!P3 STG.E.U8 desc[UR36][R6.64+0xb8], R3 ;  /* 0x0000b8030600b986 */ /* 0x0001e2000c101124 */
[----:B------:R-:W-:Y:S05]  /*b530*/  @P5 BRA `(.L_x_473) ;  /* 0x00000000000c5947 */ /* 0x000fea0003800000 */
[----:B------:R-:W0:Y:S02]  /*b540*/  LDG.E.U8 R16, desc[UR36][R14.64+0xb9] ;  /* 0x0000b9240e107981 */ /* 0x000e24000c1e1100 */
[----:B0-----:R-:W-:-:S05]  /*b550*/  PRMT R3, R16, 0x8880, RZ ;  /* 0x0000888010037816 */ /* 0x001fca00000000ff */
[----:B------:R-:W-:-:S07]  /*b560*/  IMAD R2, R3, R18, RZ ;  /* 0x0000001203027224 */ /* 0x000fce00078e02ff */
.L_x_473:
[----:B------:R-:W-:Y:S05]  /*b570*/  BSYNC B1 ;  /* 0x0000000000017941 */ /* 0x000fea0003800000 */
.L_x_472:
[----:B------:R-:W-:Y:S01]  /*b580*/  @!P5 IMAD R117, R117, R17, R2 ;  /* 0x000000117575d224 */ /* 0x000fe200078e0202 */
[----:B------:R-:W-:Y:S04]  /*b590*/  BSSY B1, `(.L_x_474) ;  /* 0x0000006000017945 */ /* 0x000fe80003800000 */
[----:B------:R0:W-:Y:S01]  /*b5a0*/  @!P5 STG.E.U8 desc[UR36][R6.64+0xb9], R117 ;  /* 0x0000b9750600d986 */ /* 0x0001e2000c101124 */
[----:B------:R-:W-:Y:S05]  /*b5b0*/  @P6 BRA `(.L_x_475) ;  /* 0x00000000000c6947 */ /* 0x000fea0003800000 */
[----:B------:R-:W0:Y:S02]  /*b5c0*/  LDG.E.U8 R16, desc[UR36][R154.64+0xb8] ;  /* 0x0000b8249a107981 */ /* 0x000e24000c1e1100 */
[----:B0-----:R-:W-:-:S05]  /*b5d0*/  PRMT R3, R16, 0x8880, RZ ;  /* 0x0000888010037816 */ /* 0x001fca00000000ff */
[----:B------:R-:W-:-:S07]  /*b5e0*/  IMAD R2, R3, R18, RZ ;  /* 0x0000001203027224 */ /* 0x000fce00078e02ff */
.L_x_475:
[----:B------:R-:W-:Y:S05]  /*b5f0*/  BSYNC B1 ;  /* 0x0000000000017941 */ /* 0x000fea0003800000 */
.L_x_474:
[----:B0-----:R-:W-:Y:S01]  /*b600*/  @!P6 IMAD R3, R118, R17, R2 ;  /* 0x000000117603e224 */ /* 0x001fe200078e0202 */
[----:B------:R-:W-:Y:S04]  /*b610*/  BSSY B1, `(.L_x_476) ;  /* 0x0000006000017945 */ /* 0x000fe80003800000 */
[----:B------:R0:W-:Y:S01]  /*b620*/  @!P6 STG.E.U8 desc[UR36][R8.64+0xb8], R3 ;  /* 0x0000b8030800e986 */ /* 0x0001e2000c101124 */
[----:B------:R-:W-:Y:S05]  /*b630*/  @P1 BRA `(.L_x_477) ;  /* 0x00000000000c1947 */ /* 0x000fea0003800000 */
[----:B------:R-:W0:Y:S02]  /*b640*/  LDG.E.U8 R16, desc[UR36][R154.64+0xb9] ;  /* 0x0000b9249a107981 */ /* 0x000e24000c1e1100 */
[----:B0-----:R-:W-:-:S05]  /*b650*/  PRMT R3, R16, 0x8880, RZ ;  /* 0x0000888010037816 */ /* 0x001fca00000000ff */
[----:B------:R-:W-:-:S07]  /*b660*/  IMAD R2, R3, R18, RZ ;  /* 0x0000001203027224 */ /* 0x000fce00078e02ff */
.L_x_477:
[----:B------:R-:W-:Y:S05]  /*b670*/  BSYNC B1 ;  /* 0x0000000000017941 */ /* 0x000fea0003800000 */
.L_x_476:
        /* <DEDUP_REMOVED lines=12> */
.L_x_479:
[----:B------:R-:W-:Y:S05]  /*b740*/  BSYNC B1 ;  /* 0x0000000000017941 */ /* 0x000fea0003800000 */
.L_x_478:
[----:B0-----:R-:W-:Y:S01]  /*b750*/  @!P4 IMAD R3, R120, R17, R2 ;  /* 0x000000117803c224 */ /* 0x001fe200078e0202 */
[----:B------:R-:W-:Y:S04]  /*b760*/  BSSY B1, `(.L_x_480) ;  /* 0x0000006000017945 */ /* 0x000fe80003800000 */
[----:B------:R0:W-:Y:S01]  /*b770*/  @!P4 STG.E.U8 desc[UR36][R6.64+0xc0], R3 ;  /* 0x0000c0030600c986 */ /* 0x0001e2000c101124 */
[----:B------:R-:W-:Y:S05]  /*b780*/  @P3 BRA `(.L_x_481) ;  /* 0x00000000000c3947 */ /* 0x000fea0003800000 */
[----:B------:R-:W0:Y:S02]  /*b790*/  LDG.E.U8 R16, desc[UR36][R14.64+0xc1] ;  /* 0x0000c1240e107981 */ /* 0x000e24000c1e1100 */
[----:B0-----:R-:W-:-:S05]  /*b7a0*/  PRMT R3, R16, 0x8880, RZ ;  /* 0x0000888010037816 */ /* 0x001fca00000000ff */
[----:B------:R-:W-:-:S07]  /*b7b0*/  IMAD R2, R3, R18, RZ ;  /* 0x0000001203027224 */ /* 0x000fce00078e02ff */
.L_x_481:
[----:B------:R-:W-:Y:S05]  /*b7c0*/  BSYNC B1 ;  /* 0x0000000000017941 */ /* 0x000fea0003800000 */
.L_x_480:
[----:B------:R-:W-:Y:S01]  /*b7d0*/  @!P3 IMAD R121, R121, R17, R2 ;  /* 0x000000117979b224 */ /* 0x000fe200078e0202 */
[----:B------:R-:W-:Y:S04]  /*b7e0*/  BSSY B1, `(.L_x_482) ;  /* 0x0000006000017945 */ /* 0x000fe80003800000 */
[----:B------:R0:W-:Y:S01]  /*b7f0*/  @!P3 STG.E.U8 desc[UR36][R6.64+0xc1], R121 ;  /* 0x0000c1790600b986 */ /* 0x0001e2000c101124 */
[----:B------:R-:W-:Y:S05]  /*b800*/  @P5 BRA `(.L_x_483) ;  /* 0x00000000000c5947 */ /* 0x000fea0003800000 */
[----:B------:R-:W0:Y:S02]  /*b810*/  LDG.E.U8 R16, desc[UR36][R154.64+0xc0] ;  /* 0x0000c0249a107981 */ /* 0x000e24000c1e1100 */
[----:B0-----:R-:W-:-:S05]  /*b820*/  PRMT R3, R16, 0x8880, RZ ;  /* 0x0000888010037816 */ /* 0x001fca00000000ff */
[----:B------:R-:W-:-:S07]  /*b830*/  IMAD R2, R3, R18, RZ ;  /* 0x0000001203027224 */ /* 0x000fce00078e02ff */
.L_x_483:
[----:B------:R-:W-:Y:S05]  /*b840*/  BSYNC B1 ;  /* 0x0000000000017941 */ /* 0x000fea0003800000 */
.L_x_482:
[----:B0-----:R-:W-:Y:S01]  /*b850*/  @!P5 IMAD R3, R122, R17, R2 ;  /* 0x000000117a03d224 */ /* 0x001fe200078e0202 */
[----:B------:R-:W-:Y:S04]  /*b860*/  BSSY B1, `(.L_x_484) ;  /* 0x0000006000017945 */ /* 0x000fe80003800000 */
[----:B------:R0:W-:Y:S01]  /*b870*/  @!P5 STG.E.U8 desc[UR36][R8.64+0xc0], R3 ;  /* 0x0000c0030800d986 */ /* 0x0001e2000c101124 */
[----:B------:R-:W-:Y:S05]  /*b880*/  @P6 BRA `(.L_x_485) ;  /* 0x00000000000c6947 */ /* 0x000fea0003800000 */
[----:B------:R-:W0:Y:S02]  /*b890*/  LDG.E.U8 R16, desc[UR36][R154.64+0xc1] ;  /* 0x0000c1249a107981 */ /* 0x000e24000c1e1100 */
[----:B0-----:R-:W-:-:S05]  /*b8a0*/  PRMT R3, R16, 0x8880, RZ ;  /* 0x0000888010037816 */ /* 0x001fca00000000ff */
[----:B------:R-:W-:-:S07]  /*b8b0*/  IMAD R2, R3, R18, RZ ;  /* 0x0000001203027224 */ /* 0x000fce00078e02ff */
.L_x_485:
[----:B------:R-:W-:Y:S05]  /*b8c0*/  BSYNC B1 ;  /* 0x0000000000017941 */ /* 0x000fea0003800000 */
.L_x_484:
[----:B------:R-:W-:Y:S01]  /*b8d0*/  @!P6 IMAD R123, R123, R17, R2 ;  /* 0x000000117b7be224 */ /* 0x000fe200078e0202 */
[----:B------:R-:W-:Y:S04]  /*b8e0*/  BSSY B1, `(.L_x_486) ;  /* 0x0000006000017945 */ /* 0x000fe80003800000 */
[----:B------:R0:W-:Y:S01]  /*b8f0*/  @!P6 STG.E.U8 desc[UR36][R8.64+0xc1], R123 ;  /* 0x0000c17b0800e986 */ /* 0x0001e2000c101124 */
[----:B------:R-:W-:Y:S05]  /*b900*/  @P1 BRA `(.L_x_487) ;  /* 0x00000000000c1947 */ /* 0x000fea0003800000 */
[----:B------:R-:W0:Y:S02]  /*b910*/  LDG.E.U8 R16, desc[UR36][R14.64+0xc8] ;  /* 0x0000c8240e107981 */ /* 0x000e24000c1e1100 */
[----:B0-----:R-:W-:-:S05]  /*b920*/  PRMT R3, R16, 0x8880, RZ ;  /* 0x0000888010037816 */ /* 0x001fca00000000ff */
[----:B------:R-:W-:-:S07]  /*b930*/  IMAD R2, R3, R18, RZ ;  /* 0x0000001203027224 */ /* 0x000fce00078e02ff */
.L_x_487:
[----:B------:R-:W-:Y:S05]  /*b940*/  BSYNC B1 ;  /* 0x0000000000017941 */ /* 0x000fea0003800000 */
.L_x_486:
        /* <DEDUP_REMOVED lines=12> */
.L_x_489:
[----:B------:R-:W-:Y:S05]  /*ba10*/  BSYNC B1 ;  /* 0x0000000000017941 */ /* 0x000fea0003800000 */
.L_x_488:
[----:B------:R-:W-:Y:S01]  /*ba20*/  @!P4 IMAD R125, R125, R17, R2 ;  /* 0x000000117d7dc224 */ /* 0x000fe200078e0202 */
[----:B------:R-:W-:Y:S04]  /*ba30*/  BSSY B1, `(.L_x_490) ;  /* 0x0000006000017945 */ /* 0x000fe80003800000 */
[----:B------:R0:W-:Y:S01]  /*ba40*/  @!P4 STG.E.U8 desc[UR36][R6.64+0xc9], R125 ;  /* 0x0000c97d0600c986 */ /* 0x0001e2000c101124 */
[----:B------:R-:W-:Y:S05]  /*ba50*/  @P3 BRA `(.L_x_491) ;  /* 0x00000000000c3947 */ /* 0x000fea0003800000 */
[----:B------:R-:W0:Y:S02]  /*ba60*/  LDG.E.U8 R16, desc[UR36][R154.64+0xc8] ;  /* 0x0000c8249a107981 */ /* 0x000e24000c1e1100 */
[----:B0-----:R-:W-:-:S05]  /*ba70*/  PRMT R3, R16, 0x8880, RZ ;  /* 0x0000888010037816 */ /* 0x001fca00000000ff */
[----:B------:R-:W-:-:S07]  /*ba80*/  IMAD R2, R3, R18, RZ ;  /* 0x0000001203027224 */ /* 0x000fce00078e02ff */
.L_x_491:
[----:B------:R-:W-:Y:S05]  /*ba90*/  BSYNC B1 ;  /* 0x0000000000017941 */ /* 0x000fea0003800000 */
.L_x_490:
[----:B0-----:R-:W-:Y:S01]  /*baa0*/  @!P3 IMAD R3, R126, R17, R2 ;  /* 0x000000117e03b224 */ /* 0x001fe200078e0202 */
[----:B------:R-:W-:Y:S04]  /*bab0*/  BSSY B1, `(.L_x_492) ;  /* 0x0000006000017945 */ /* 0x000fe80003800000 */
[----:B------:R0:W-:Y:S01]  /*bac0*/  @!P3 STG.E.U8 desc[UR36][R8.64+0xc8], R3 ;  /* 0x0000c8030800b986 */ /* 0x0001e2000c101124 */
[----:B------:R-:W-:Y:S05]  /*bad0*/  @P5 BRA `(.L_x_493) ;  /* 0x00000000000c5947 */ /* 0x000fea0003800000 */
[----:B------:R-:W0:Y:S02]  /*bae0*/  LDG.E.U8 R16, desc[UR36][R154.64+0xc9] ;  /* 0x0000c9249a107981 */ /* 0x000e24000c1e1100 */
[----:B0-----:R-:W-:-:S05]  /*baf0*/  PRMT R3, R16, 0x8880, RZ ;  /* 0x0000888010037816 */ /* 0x001fca00000000ff */
[----:B------:R-:W-:-:S07]  /*bb00*/  IMAD R2, R3, R18, RZ ;  /* 0x0000001203027224 */ /* 0x000fce00078e02ff */
.L_x_493:
[----:B------:R-:W-:Y:S05]  /*bb10*/  BSYNC B1 ;  /* 0x0000000000017941 */ /* 0x000fea0003800000 */
.L_x_492:
[----:B------:R-:W-:Y:S01]  /*bb20*/  @!P5 IMAD R127, R127, R17, R2 ;  /* 0x000000117f7fd224 */ /* 0x000fe200078e0202 */
[----:B------:R-:W-:Y:S04]  /*bb30*/  BSSY B1, `(.L_x_494) ;  /* 0x0000006000017945 */ /* 0x000fe80003800000 */
[----:B------:R0:W-:Y:S01]  /*bb40*/  @!P5 STG.E.U8 desc[UR36][R8.64+0xc9], R127 ;  /* 0x0000c97f0800d986 */ /* 0x0001e2000c101124 */
[----:B------:R-:W-:Y:S05]  /*bb50*/  @P6 BRA `(.L_x_495) ;  /* 0x00000000000c6947 */ /* 0x000fea0003800000 */
[----:B------:R-:W0:Y:S02]  /*bb60*/  LDG.E.U8 R16, desc[UR36][R14.64+0xd0] ;  /* 0x0000d0240e107981 */ /* 0x000e24000c1e1100 */
[----:B0-----:R-:W-:-:S05]  /*bb70*/  PRMT R3, R16, 0x8880, RZ ;  /* 0x0000888010037816 */ /* 0x001fca00000000ff */
[----:B------:R-:W-:-:S07]  /*bb80*/  IMAD R2, R3, R18, RZ ;  /* 0x0000001203027224 */ /* 0x000fce00078e02ff */
.L_x_495:
[----:B------:R-:W-:Y:S05]  /*bb90*/  BSYNC B1 ;  /* 0x0000000000017941 */ /* 0x000fea0003800000 */
.L_x_494:
[----:B0-----:R-:W-:Y:S01]  /*bba0*/  @!P6 IMAD R3, R128, R17, R2 ;  /* 0x000000118003e224 */ /* 0x001fe200078e0202 */
[----:B------:R-:W-:Y:S04]  /*bbb0*/  BSSY B1, `(.L_x_496) ;  /* 0x0000006000017945 */ /* 0x000fe80003800000 */
[----:B------:R0:W-:Y:S01]  /*bbc0*/  @!P6 STG.E.U8 desc[UR36][R6.64+0xd0], R3 ;  /* 0x0000d0030600e986 */ /* 0x0001e2000c101124 */
[----:B------:R-:W-:Y:S05]  /*bbd0*/  @P1 BRA `(.L_x_497) ;  /* 0x00000000000c1947 */ /* 0x000fea0003800000 */
[----:B------:R-:W0:Y:S02]  /*bbe0*/  LDG.E.U8 R16, desc[UR36][R14.64+0xd1] ;  /* 0x0000d1240e107981 */ /* 0x000e24000c1e1100 */
[----:B0-----:R-:W-:-:S05]  /*bbf0*/  PRMT R3, R16, 0x8880, RZ ;  /* 0x0000888010037816 */ /* 0x001fca00000000ff */
[----:B------:R-:W-:-:S07]  /*bc00*/  IMAD R2, R3, R18, RZ ;  /* 0x0000001203027224 */ /* 0x000fce00078e02ff */
.L_x_497:
[----:B------:R-:W-:Y:S05]  /*bc10*/  BSYNC B1 ;  /* 0x0000000000017941 */ /* 0x000fea0003800000 */
.L_x_496:
        /* <DEDUP_REMOVED lines=12> */
.L_x_499:
[----:B------:R-:W-:Y:S05]  /*bce0*/  BSYNC B1 ;  /* 0x0000000000017941 */ /* 0x000fea0003800000 */
.L_x_498:
[----:B0-----:R-:W-:Y:S01]  /*bcf0*/  @!P4 IMAD R3, R130, R17, R2 ;  /* 0x000000118203c224 */ /* 0x001fe200078e0202 */
[----:B------:R-:W-:Y:S04]  /*bd00*/  BSSY B1, `(.L_x_500) ;  /* 0x0000006000017945 */ /* 0x000fe80003800000 */
[----:B------:R0:W-:Y:S01]  /*bd10*/  @!P4 STG.E.U8 desc[UR36][R8.64+0xd0], R3 ;  /* 0x0000d0030800c986 */ /* 0x0001e2000c101124 */
[----:B------:R-:W-:Y:S05]  /*bd20*/  @P3 BRA `(.L_x_501) ;  /* 0x00000000000c3947 */ /* 0x000fea0003800000 */
[----:B------:R-:W0:Y:S02]  /*bd30*/  LDG.E.U8 R16, desc[UR36][R154.64+0xd1] ;  /* 0x0000d1249a107981 */ /* 0x000e24000c1e1100 */
[----:B0-----:R-:W-:-:S05]  /*bd40*/  PRMT R3, R16, 0x8880, RZ ;  /* 0x0000888010037816 */ /* 0x001fca00000000ff */
[----:B------:R-:W-:-:S07]  /*bd50*/  IMAD R2, R3, R18, RZ ;  /* 0x0000001203027224 */ /* 0x000fce00078e02ff */
.L_x_501:
[----:B------:R-:W-:Y:S05]  /*bd60*/  BSYNC B1 ;  /* 0x0000000000017941 */ /* 0x000fea0003800000 */
.L_x_500:
[----:B------:R-:W-:Y:S01]  /*bd70*/  @!P3 IMAD R131, R131, R17, R2 ;  /* 0x000000118383b224 */ /* 0x000fe200078e0202 */
[----:B------:R-:W-:Y:S04]  /*bd80*/  BSSY B1, `(.L_x_502) ;  /* 0x0000006000017945 */ /* 0x000fe80003800000 */
[----:B------:R0:W-:Y:S01]  /*bd90*/  @!P3 STG.E.U8 desc[UR36][R8.64+0xd1], R131 ;  /* 0x0000d1830800b986 */ /* 0x0001e2000c101124 */
[----:B------:R-:W-:Y:S05]  /*bda0*/  @P5 BRA `(.L_x_503) ;  /* 0x00000000000c5947 */ /* 0x000fea0003800000 */
[----:B------:R-:W0:Y:S02]  /*bdb0*/  LDG.E.U8 R16, desc[UR36][R14.64+0xd8] ;  /* 0x0000d8240e107981 */ /* 0x000e24000c1e1100 */
[----:B0-----:R-:W-:-:S05]  /*bdc0*/  PRMT R3, R16, 0x8880, RZ ;  /* 0x0000888010037816 */ /* 0x001fca00000000ff */
[----:B------:R-:W-:-:S07]  /*bdd0*/  IMAD R2, R3, R18, RZ ;  /* 0x0000001203027224 */ /* 0x000fce00078e02ff */
.L_x_503:
[----:B------:R-:W-:Y:S05]  /*bde0*/  BSYNC B1 ;  /* 0x0000000000017941 */ /* 0x000fea0003800000 */
.L_x_502:
[----:B0-----:R-:W-:Y:S01]  /*bdf0*/  @!P5 IMAD R3, R132, R17, R2 ;  /* 0x000000118403d224 */ /* 0x001fe200078e0202 */
[----:B------:R-:W-:Y:S04]  /*be00*/  BSSY B1, `(.L_x_504) ;  /* 0x0000006000017945 */ /* 0x000fe80003800000 */
[----:B------:R0:W-:Y:S01]  /*be10*/  @!P5 STG.E.U8 desc[UR36][R6.64+0xd8], R3 ;  /* 0x0000d8030600d986 */ /* 0x0001e2000c101124 */
[----:B------:R-:W-:Y:S05]  /*be20*/  @P6 BRA `(.L_x_505) ;  /* 0x00000000000c6947 */ /* 0x000fea0003800000 */
[----:B------:R-:W0:Y:S02]  /*be30*/  LDG.E.U8 R16, desc[UR36][R14.64+0xd9] ;  /* 0x0000d9240e107981 */ /* 0x000e24000c1e1100 */
[----:B0-----:R-:W-:-:S05]  /*be40*/  PRMT R3, R16, 0x8880, RZ ;  /* 0x0000888010037816 */ /* 0x001fca00000000ff */
[----:B------:R-:W-:-:S07]  /*be50*/  IMAD R2, R3, R18, RZ ;  /* 0x0000001203027224 */ /* 0x000fce00078e02ff */
.L_x_505:
[----:B------:R-:W-:Y:S05]  /*be60*/  BSYNC B1 ;  /* 0x0000000000017941 */ /* 0x000fea0003800000 */
.L_x_504:
[----:B------:R-:W-:Y:S01]  /*be70*/  @!P6 IMAD R133, R133, R17, R2 ;  /* 0x000000118585e224 */ /* 0x000fe200078e0202 */
[----:B------:R-:W-:Y:S04]  /*be80*/  BSSY B1, `(.L_x_506) ;  /* 0x0000006000017945 */ /* 0x000fe80003800000 */
[----:B------:R0:W-:Y:S01]  /*be90*/  @!P6 STG.E.U8 desc[UR36][R6.64+0xd9], R133 ;  /* 0x0000d9850600e986 */ /* 0x0001e2000c101124 */
[----:B------:R-:W-:Y:S05]  /*bea0*/  @P1 BRA `(.L_x_507) ;  /* 0x00000000000c1947 */ /* 0x000fea0003800000 */
[----:B------:R-:W0:Y:S02]  /*beb0*/  LDG.E.U8 R16, desc[UR36][R154.64+0xd8] ;  /* 0x0000d8249a107981 */ /* 0x000e24000c1e1100 */
[----:B0-----:R-:W-:-:S05]  /*bec0*/  PRMT R3, R16, 0x8880, RZ ;  /* 0x0000888010037816 */ /* 0x001fca00000000ff */
[----:B------:R-:W-:-:S07]  /*bed0*/  IMAD R2, R3, R18, RZ ;  /* 0x0000001203027224 */ /* 0x000fce00078e02ff */
.L_x_507:
[----:B------:R-:W-:Y:S05]  /*bee0*/  BSYNC B1 ;  /* 0x0000000000017941 */ /* 0x000fea0003800000 */
.L_x_506:
        /* <DEDUP_REMOVED lines=12> */
.L_x_509:
[----:B------:R-:W-:Y:S05]  /*bfb0*/  BSYNC B1 ;  /* 0x0000000000017941 */ /* 0x000fea0003800000 */
.L_x_508:
[----:B------:R-:W-:Y:S01]  /*bfc0*/  @!P4 IMAD R135, R135, R17, R2 ;  /* 0x000000118787c224 */ /* 0x000fe200078e0202 */
[----:B------:R-:W-:Y:S04]  /*bfd0*/  BSSY B1, `(.L_x_510) ;  /* 0x0000006000017945 */ /* 0x000fe80003800000 */
[----:B------:R0:W-:Y:S01]  /*bfe0*/  @!P4 STG.E.U8 desc[UR36][R8.64+0xd9], R135 ;  /* 0x0000d9870800c986 */ /* 0x0001e2000c101124 */
[----:B------:R-:W-:Y:S05]  /*bff0*/  @P3 BRA `(.L_x_511) ;  /* 0x00000000000c3947 */ /* 0x000fea0003800000 */
[----:B------:R-:W0:Y:S02]  /*c000*/  LDG.E.U8 R16, desc[UR36][R14.64+0xe0] ;  /* 0x0000e0240e107981 */ /* 0x000e24000c1e1100 */
[----:B0-----:R-:W-:-:S05]  /*c010*/  PRMT R3, R16, 0x8880, RZ ;  /* 0x0000888010037816 */ /* 0x001fca00000000ff */
[----:B------:R-:W-:-:S07]  /*c020*/  IMAD R2, R3, R18, RZ ;  /* 0x0000001203027224 */ /* 0x000fce00078e02ff */
.L_x_511:
[----:B------:R-:W-:Y:S05]  /*c030*/  BSYNC B1 ;  /* 0x0000000000017941 */ /* 0x000fea0003800000 */
.L_x_510:
[----:B0-----:R-:W-:Y:S01]  /*c040*/  @!P3 IMAD R3, R136, R17, R2 ;  /* 0x000000118803b224 */ /* 0x001fe200078e0202 */
[----:B------:R-:W-:Y:S04]  /*c050*/  BSSY B1, `(.L_x_512) ;  /* 0x0000006000017945 */ /* 0x000fe80003800000 */
[----:B------:R0:W-:Y:S01]  /*c060*/  @!P3 STG.E.U8 desc[UR36][R6.64+0xe0], R3 ;  /* 0x0000e0030600b986 */ /* 0x0001e2000c101124 */
[----:B------:R-:W-:Y:S05]  /*c070*/  @P5 BRA `(.L_x_513) ;  /* 0x00000000000c5947 */ /* 0x000fea0003800000 */
[----:B------:R-:W0:Y:S02]  /*c080*/  LDG.E.U8 R16, desc[UR36][R14.64+0xe1] ;  /* 0x0000e1240e107981 */ /* 0x000e24000c1e1100 */
[----:B0-----:R-:W-:-:S05]  /*c090*/  PRMT R3, R16, 0x8880, RZ ;  /* 0x0000888010037816 */ /* 0x001fca00000000ff */
[----:B------:R-:W-:-:S07]  /*c0a0*/  IMAD R2, R3, R18, RZ ;  /* 0x0000001203027224 */ /* 0x000fce00078e02ff */
.L_x_513:
[----:B------:R-:W-:Y:S05]  /*c0b0*/  BSYNC B1 ;  /* 0x0000000000017941 */ /* 0x000fea0003800000 */
.L_x_512:
[----:B------:R-:W-:Y:S01]  /*c0c0*/  @!P5 IMAD R137, R137, R17, R2 ;  /* 0x000000118989d224 */ /* 0x000fe200078e0202 */
[----:B------:R-:W-:Y:S04]  /*c0d0*/  BSSY B1, `(.L_x_514) ;  /* 0x0000006000017945 */ /* 0x000fe80003800000 */
[----:B------:R0:W-:Y:S01]  /*c0e0*/  @!P5 STG.E.U8 desc[UR36][R6.64+0xe1], R137 ;  /* 0x0000e1890600d986 */ /* 0x0001e2000c101124 */
[----:B------:R-:W-:Y:S05]  /*c0f0*/  @P6 BRA `(.L_x_515) ;  /* 0x00000000000c6947 */ /* 0x000fea0003800000 */
[----:B------:R-:W0:Y:S02]  /*c100*/  LDG.E.U8 R16, desc[UR36][R154.64+0xe0] ;  /* 0x0000e0249a107981 */ /* 0x000e24000c1e1100 */
[----:B0-----:R-:W-:-:S05]  /*c110*/  PRMT R3, R16, 0x8880, RZ ;  /* 0x0000888010037816 */ /* 0x001fca00000000ff */
[----:B------:R-:W-:-:S07]  /*c120*/  IMAD R2, R3, R18, RZ ;  /* 0x0000001203027224 */ /* 0x000fce00078e02ff */
.L_x_515:
[----:B------:R-:W-:Y:S05]  /*c130*/  BSYNC B1 ;  /* 0x0000000000017941 */ /* 0x000fea0003800000 */
.L_x_514:
[----:B0-----:R-:W-:Y:S01]  /*c140*/  @!P6 IMAD R3, R138, R17, R2 ;  /* 0x000000118a03e224 */ /* 0x001fe200078e0202 */
[----:B------:R-:W-:Y:S04]  /*c150*/  BSSY B1, `(.L_x_516) ;  /* 0x0000006000017945 */ /* 0x000fe80003800000 */
[----:B------:R0:W-:Y:S01]  /*c160*/  @!P6 STG.E.U8 desc[UR36][R8.64+0xe0], R3 ;  /* 0x0000e0030800e986 */ /* 0x0001e2000c101124 */
[----:B------:R-:W-:Y:S05]  /*c170*/  @P1 BRA `(.L_x_517) ;  /* 0x00000000000c1947 */ /* 0x000fea0003800000 */
[----:B------:R-:W0:Y:S02]  /*c180*/  LDG.E.U8 R16, desc[UR36][R154.64+0xe1] ;  /* 0x0000e1249a107981 */ /* 0x000e24000c1e1100 */
[----:B0-----:R-:W-:-:S05]  /*c190*/  PRMT R3, R16, 0x8880, RZ ;  /* 0x0000888010037816 */ /* 0x001fca00000000ff */
[----:B------:R-:W-:-:S07]  /*c1a0*/  IMAD R2, R3, R18, RZ ;  /* 0x0000001203027224 */ /* 0x000fce00078e02ff */
.L_x_517:
[----:B------:R-:W-:Y:S05]  /*c1b0*/  BSYNC B1 ;  /* 0x0000000000017941 */ /* 0x000fea0003800000 */
.L_x_516:
        /* <DEDUP_REMOVED lines=12> */
.L_x_519:
[----:B------:R-:W-:Y:S05]  /*c280*/  BSYNC B1 ;  /* 0x0000000000017941 */ /* 0x000fea0003800000 */
.L_x_518:
[----:B0-----:R-:W-:Y:S01]  /*c290*/  @!P5 IMAD R3, R140, R17, R2 ;  /* 0x000000118c03d224 */ /* 0x001fe200078e0202 */
[----:B------:R-:W-:Y:S04]  /*c2a0*/  BSSY B1, `(.L_x_520) ;  /* 0x0000006000017945 */ /* 0x000fe80003800000 */
[----:B------:R0:W-:Y:S01]  /*c2b0*/  @!P5 STG.E.U8 desc[UR36][R6.64+0xe8], R3 ;  /* 0x0000e8030600d986 */ /* 0x0001e2000c101124 */
[----:B------:R-:W-:Y:S05]  /*c2c0*/  @P3 BRA `(.L_x_521) ;  /* 0x00000000000c3947 */ /* 0x000fea0003800000 */
[----:B------:R-:W0:Y:S02]  /*c2d0*/  LDG.E.U8 R16, desc[UR36][R14.64+0xe9] ;  /* 0x0000e9240e107981 */ /* 0x000e24000c1e1100 */
[----:B0-----:R-:W-:-:S05]  /*c2e0*/  PRMT R3, R16, 0x8880, RZ ;  /* 0x0000888010037816 */ /* 0x001fca00000000ff */
[----:B------:R-:W-:-:S07]  /*c2f0*/  IMAD R2, R3, R18, RZ ;  /* 0x0000001203027224 */ /* 0x000fce00078e02ff */
.L_x_521:
[----:B------:R-:W-:Y:S05]  /*c300*/  BSYNC B1 ;  /* 0x0000000000017941 */ /* 0x000fea0003800000 */
.L_x_520:
[----:B------:R-:W-:Y:S01]  /*c310*/  @!P3 IMAD R141, R141, R17, R2 ;  /* 0x000000118d8db224 */ /* 0x000fe200078e0202 */
[----:B------:R-:W-:Y:S04]  /*c320*/  BSSY B1, `(.L_x_522) ;  /* 0x0000006000017945 */ /* 0x000fe80003800000 */
[----:B------:R0:W-:Y:S01]  /*c330*/  @!P3 STG.E.U8 desc[UR36][R6.64+0xe9], R141 ;  /* 0x0000e98d0600b986 */ /* 0x0001e2000c101124 */
[----:B------:R-:W-:Y:S05]  /*c340*/  @P1 BRA `(.L_x_523) ;  /* 0x00000000000c1947 */ /* 0x000fea0003800000 */
[----:B------:R-:W0:Y:S02]  /*c350*/  LDG.E.U8 R16, desc[UR36][R154.64+0xe8] ;  /* 0x0000e8249a107981 */ /* 0x000e24000c1e1100 */
[----:B0-----:R-:W-:-:S05]  /*c360*/  PRMT R3, R16, 0x8880, RZ ;  /* 0x0000888010037816 */ /* 0x001fca00000000ff */
[----:B------:R-:W-:-:S07]  /*c370*/  IMAD R2, R3, R18, RZ ;  /* 0x0000001203027224 */ /* 0x000fce00078e02ff */
.L_x_523:
[----:B------:R-:W-:Y:S05]  /*c380*/  BSYNC B1 ;  /* 0x0000000000017941 */ /* 0x000fea0003800000 */
.L_x_522:
[----:B0-----:R-:W-:Y:S01]  /*c390*/  @!P1 IMAD R3, R142, R17, R2 ;  /* 0x000000118e039224 */ /* 0x001fe200078e0202 */
[----:B------:R-:W-:Y:S04]  /*c3a0*/  BSSY B1, `(.L_x_524) ;  /* 0x0000006000017945 */ /* 0x000fe80003800000 */
[----:B------:R0:W-:Y:S01]  /*c3b0*/  @!P1 STG.E.U8 desc[UR36][R8.64+0xe8], R3 ;  /* 0x0000e80308009986 */ /* 0x0001e2000c101124 */
[----:B------:R-:W-:Y:S05]  /*c3c0*/  @P6 BRA `(.L_x_525) ;  /* 0x00000000000c6947 */ /* 0x000fea0003800000 */
[----:B------:R-:W0:Y:S02]  /*c3d0*/  LDG.E.U8 R16, desc[UR36][R154.64+0xe9] ;  /* 0x0000e9249a107981 */ /* 0x000e24000c1e1100 */
[----:B0-----:R-:W-:-:S05]  /*c3e0*/  PRMT R3, R16, 0x8880, RZ ;  /* 0x0000888010037816 */ /* 0x001fca00000000ff */
[----:B------:R-:W-:-:S07]  /*c3f0*/  IMAD R2, R3, R18, RZ ;  /* 0x0000001203027224 */ /* 0x000fce00078e02ff */
.L_x_525:
[----:B------:R-:W-:Y:S05]  /*c400*/  BSYNC B1 ;  /* 0x0000000000017941 */ /* 0x000fea0003800000 */
.L_x_524:
[----:B------:R-:W-:Y:S01]  /*c410*/  @!P6 IMAD R143, R143, R17, R2 ;  /* 0x000000118f8fe224 */ /* 0x000fe200078e0202 */
[----:B------:R-:W-:Y:S04]  /*c420*/  BSSY B1, `(.L_x_526) ;  /* 0x0000006000017945 */ /* 0x000fe80003800000 */
[----:B------:R0:W-:Y:S01]  /*c430*/  @!P6 STG.E.U8 desc[UR36][R8.64+0xe9], R143 ;  /* 0x0000e98f0800e986 */ /* 0x0001e2000c101124 */
[----:B------:R-:W-:Y:S05]  /*c440*/  @P4 BRA `(.L_x_527) ;  /* 0x00000000000c4947 */ /* 0x000fea0003800000 */
[----:B------:R-:W0:Y:S02]  /*c450*/  LDG.E.U8 R16, desc[UR36][R14.64+0xf0] ;  /* 0x0000f0240e107981 */ /* 0x000e24000c1e1100 */
[----:B0-----:R-:W-:-:S05]  /*c460*/  PRMT R3, R16, 0x8880, RZ ;  /* 0x0000888010037816 */ /* 0x001fca00000000ff */
[----:B------:R-:W-:-:S07]  /*c470*/  IMAD R2, R3, R18, RZ ;  /* 0x0000001203027224 */ /* 0x000fce00078e02ff */
.L_x_527:
[----:B------:R-:W-:Y:S05]  /*c480*/  BSYNC B1 ;  /* 0x0000000000017941 */ /* 0x000fea0003800000 */
.L_x_526:
[----:B------:R-:W-:Y:S01]  /*c490*/  ISETP.LT.OR P3, PT, R0, 0xf2, !P2 ;  /* 0x000000f20000780c */ /* 0x000fe20005761670 */
[----:B0-----:R-:W-:Y:S01]  /*c4a0*/  @!P4 IMAD R3, R144, R17, R2 ;  /* 0x000000119003c224 */ /* 0x001fe200078e0202 */
[----:B------:R-:W-:Y:S01]  /*c4b0*/  BSSY B1, `(.L_x_528) ;  /* 0x000000b000017945 */ /* 0x000fe20003800000 */
[C---:B------:R-:W-:Y:S02]  /*c4c0*/  ISETP.LT.OR P1, PT, R0.reuse, 0xf1, !P0 ;  /* 0x000000f10000780c */ /* 0x040fe40004721670 */
[C---:B------:R-:W-:Y:S01]  /*c4d0*/  ISETP.LT.OR P5, PT, R0.reuse, 0xf2, !P0 ;  /* 0x000000f20000780c */ /* 0x040fe200047a1670 */
[----:B------:R0:W-:Y:S01]  /*c4e0*/  @!P4 STG.E.U8 desc[UR36][R6.64+0xf0], R3 ;  /* 0x0000f0030600c986 */ /* 0x0001e2000c101124 */
[C---:B------:R-:W-:Y:S02]  /*c4f0*/  ISETP.LT.OR P4, PT, R0.reuse, 0xf9, !P2 ;  /* 0x000000f90000780c */ /* 0x040fe40005781670 */
[C---:B------:R-:W-:Y:S02]  /*c500*/  ISETP.LT.OR P2, PT, R0.reuse, 0xfa, !P2 ;  /* 0x000000fa0000780c */ /* 0x040fe40005741670 */
[----:B------:R-:W-:-:S02]  /*c510*/  ISETP.LT.OR P6, PT, R0, 0xf9, !P0 ;  /* 0x000000f90000780c */ /* 0x000fc400047c1670 */
[----:B------:R-:W-:Y:S11]  /*c520*/  @P3 BRA `(.L_x_529) ;  /* 0x00000000000c3947 */ /* 0x000ff60003800000 */
[----:B------:R-:W0:Y:S02]  /*c530*/  LDG.E.U8 R16, desc[UR36][R14.64+0xf1] ;  /* 0x0000f1240e107981 */ /* 0x000e24000c1e1100 */
[----:B0-----:R-:W-:-:S05]  /*c540*/  PRMT R3, R16, 0x8880, RZ ;  /* 0x0000888010037816 */ /* 0x001fca00000000ff */
[----:B------:R-:W-:-:S07]  /*c550*/  IMAD R2, R3, R18, RZ ;  /* 0x0000001203027224 */ /* 0x000fce00078e02ff */
.L_x_529:
[----:B------:R-:W-:Y:S05]  /*c560*/  BSYNC B1 ;  /* 0x0000000000017941 */ /* 0x000fea0003800000 */
.L_x_528:
[----:B------:R-:W-:Y:S01]  /*c570*/  @!P3 IMAD R145, R145, R17, R2 ;  /* 0x000000119191b224 */ /* 0x000fe200078e0202 */
[----:B------:R-:W-:Y:S04]  /*c580*/  BSSY B1, `(.L_x_530) ;  /* 0x0000006000017945 */ /* 0x000fe80003800000 */
[----:B------:R0:W-:Y:S01]  /*c590*/  @!P3 STG.E.U8 desc[UR36][R6.64+0xf1], R145 ;  /* 0x0000f1910600b986 */ /* 0x0001e2000c101124 */
[----:B------:R-:W-:Y:S05]  /*c5a0*/  @P1 BRA `(.L_x_531) ;  /* 0x00000000000c1947 */ /* 0x000fea0003800000 */
[----:B------:R-:W0:Y:S02]  /*c5b0*/  LDG.E.U8 R16, desc[UR36][R154.64+0xf0] ;  /* 0x0000f0249a107981 */ /* 0x000e24000c1e1100 */
[----:B0-----:R-:W-:-:S05]  /*c5c0*/  PRMT R3, R16, 0x8880, RZ ;  /* 0x0000888010037816 */ /* 0x001fca00000000ff */
[----:B------:R-:W-:-:S07]  /*c5d0*/  IMAD R2, R3, R18, RZ ;  /* 0x0000001203027224 */ /* 0x000fce00078e02ff */
.L_x_531:
[----:B------:R-:W-:Y:S05]  /*c5e0*/  BSYNC B1 ;  /* 0x0000000000017941 */ /* 0x000fea0003800000 */
.L_x_530:
[----:B0-----:R-:W-:Y:S01]  /*c5f0*/  @!P1 IMAD R3, R146, R17, R2 ;  /* 0x0000001192039224 */ /* 0x001fe200078e0202 */
[----:B------:R-:W-:Y:S04]  /*c600*/  BSSY B1, `(.L_x_532) ;  /* 0x0000006000017945 */ /* 0x000fe80003800000 */
[----:B------:R0:W-:Y:S01]  /*c610*/  @!P1 STG.E.U8 desc[UR36][R8.64+0xf0], R3 ;  /* 0x0000f00308009986 */ /* 0x0001e2000c101124 */
[----:B------:R-:W-:Y:S05]  /*c620*/  @P5 BRA `(.L_x_533) ;  /* 0x00000000000c5947 */ /* 0x000fea0003800000 */
[----:B------:R-:W0:Y:S02]  /*c630*/  LDG.E.U8 R16, desc[UR36][R154.64+0xf1] ;  /* 0x0000f1249a107981 */ /* 0x000e24000c1e1100 */
[----:B0-----:R-:W-:-:S05]  /*c640*/  PRMT R3, R16, 0x8880, RZ ;  /* 0x0000888010037816 */ /* 0x001fca00000000ff */
[----:B------:R-:W-:-:S07]  /*c650*/  IMAD R2, R3, R18, RZ ;  /* 0x0000001203027224 */ /* 0x000fce00078e02ff */
.L_x_533:
[----:B------:R-:W-:Y:S05]  /*c660*/  BSYNC B1 ;  /* 0x0000000000017941 */ /* 0x000fea0003800000 */
.L_x_532:
[----:B------:R-:W-:Y:S01]  /*c670*/  @!P5 IMAD R147, R147, R17, R2 ;  /* 0x000000119393d224 */ /* 0x000fe200078e0202 */
[----:B------:R-:W-:Y:S04]  /*c680*/  BSSY B1, `(.L_x_534) ;  /* 0x0000006000017945 */ /* 0x000fe80003800000 */
[----:B------:R0:W-:Y:S01]  /*c690*/  @!P5 STG.E.U8 desc[UR36][R8.64+0xf1], R147 ;  /* 0x0000f1930800d986 */ /* 0x0001e2000c101124 */
[----:B------:R-:W-:Y:S05]  /*c6a0*/  @P4 BRA `(.L_x_535) ;  /* 0x00000000000c4947 */ /* 0x000fea0003800000 */
[----:B------:R-:W0:Y:S02]  /*c6b0*/  LDG.E.U8 R16, desc[UR36][R14.64+0xf8] ;  /* 0x0000f8240e107981 */ /* 0x000e24000c1e1100 */
[----:B0-----:R-:W-:-:S05]  /*c6c0*/  PRMT R3, R16, 0x8880, RZ ;  /* 0x0000888010037816 */ /* 0x001fca00000000ff */
[----:B------:R-:W-:-:S07]  /*c6d0*/  IMAD R2, R3, R18, RZ ;  /* 0x0000001203027224 */ /* 0x000fce00078e02ff */
.L_x_535:
[----:B------:R-:W-:Y:S05]  /*c6e0*/  BSYNC B1 ;  /* 0x0000000000017941 */ /* 0x000fea0003800000 */
.L_x_534:
[----:B0-----:R-:W-:Y:S01]  /*c6f0*/  @!P4 IMAD R3, R148, R17, R2 ;  /* 0x000000119403c224 */ /* 0x001fe200078e0202 */
[----:B------:R-:W-:Y:S04]  /*c700*/  BSSY B1, `(.L_x_536) ;  /* 0x0000006000017945 */ /* 0x000fe80003800000 */
[----:B------:R0:W-:Y:S01]  /*c710*/  @!P4 STG.E.U8 desc[UR36][R6.64+0xf8], R3 ;  /* 0x0000f8030600c986 */ /* 0x0001e2000c101124 */
[----:B------:R-:W-:Y:S05]  /*c720*/  @P2 BRA `(.L_x_537) ;  /* 0x00000000000c2947 */ /* 0x000fea0003800000 */
[----:B------:R-:W0:Y:S02]  /*c730*/  LDG.E.U8 R16, desc[UR36][R14.64+0xf9] ;  /* 0x0000f9240e107981 */ /* 0x000e24000c1e1100 */
[----:B0-----:R-:W-:-:S05]  /*c740*/  PRMT R3, R16, 0x8880, RZ ;  /* 0x0000888010037816 */ /* 0x001fca00000000ff */
[----:B------:R-:W-:-:S07]  /*c750*/  IMAD R2, R3, R18, RZ ;  /* 0x0000001203027224 */ /* 0x000fce00078e02ff */
.L_x_537:
[----:B------:R-:W-:Y:S05]  /*c760*/  BSYNC B1 ;  /* 0x0000000000017941 */ /* 0x000fea0003800000 */
.L_x_536:
[----:B------:R-:W-:Y:S01]  /*c770*/  @!P2 IMAD R149, R149, R17, R2 ;  /* 0x000000119595a224 */ /* 0x000fe200078e0202 */
[----:B------:R-:W-:Y:S04]  /*c780*/  BSSY B1, `(.L_x_538) ;  /* 0x0000006000017945 */ /* 0x000fe80003800000 */
[----:B------:R0:W-:Y:S01]  /*c790*/  @!P2 STG.E.U8 desc[UR36][R6.64+0xf9], R149 ;  /* 0x0000f9950600a986 */ /* 0x0001e2000c101124 */
[----:B------:R-:W-:Y:S05]  /*c7a0*/  @P6 BRA `(.L_x_539) ;  /* 0x00000000000c6947 */ /* 0x000fea0003800000 */
[----:B------:R-:W0:Y:S02]  /*c7b0*/  LDG.E.U8 R16, desc[UR36][R154.64+0xf8] ;  /* 0x0000f8249a107981 */ /* 0x000e24000c1e1100 */
[----:B0-----:R-:W-:-:S05]  /*c7c0*/  PRMT R3, R16, 0x8880, RZ ;  /* 0x0000888010037816 */ /* 0x001fca00000000ff */
[----:B------:R-:W-:-:S07]  /*c7d0*/  IMAD R2, R3, R18, RZ ;  /* 0x0000001203027224 */ /* 0x000fce00078e02ff */
.L_x_539:
[----:B------:R-:W-:Y:S05]  /*c7e0*/  BSYNC B1 ;  /* 0x0000000000017941 */ /* 0x000fea0003800000 */
.L_x_538:
[----:B0-----:R-:W-:Y:S01]  /*c7f0*/  @!P6 IMAD R3, R150, R17, R2 ;  /* 0x000000119603e224 */ /* 0x001fe200078e0202 */
[----:B------:R-:W-:Y:S01]  /*c800*/  ISETP.LT.OR P0, PT, R0, 0xfa, !P0 ;  /* 0x000000fa0000780c */ /* 0x000fe20004701670 */
[----:B------:R-:W-:Y:S03]  /*c810*/  BSSY B1, `(.L_x_540) ;  /* 0x0000006000017945 */ /* 0x000fe60003800000 */
[----:B------:R0:W-:Y:S09]  /*c820*/  @!P6 STG.E.U8 desc[UR36][R8.64+0xf8], R3 ;  /* 0x0000f8030800e986 */ /* 0x0001f2000c101124 */
[----:B------:R-:W-:Y:S05]  /*c830*/  @P0 BRA `(.L_x_541) ;  /* 0x00000000000c0947 */ /* 0x000fea0003800000 */
[----:B------:R-:W0:Y:S02]  /*c840*/  LDG.E.U8 R16, desc[UR36][R154.64+0xf9] ;  /* 0x0000f9249a107981 */ /* 0x000e24000c1e1100 */
[----:B0-----:R-:W-:-:S05]  /*c850*/  PRMT R3, R16, 0x8880, RZ ;  /* 0x0000888010037816 */ /* 0x001fca00000000ff */
[----:B------:R-:W-:-:S07]  /*c860*/  IMAD R2, R3, R18, RZ ;  /* 0x0000001203027224 */ /* 0x000fce00078e02ff */
.L_x_541:
[----:B------:R-:W-:Y:S05]  /*c870*/  BSYNC B1 ;  /* 0x0000000000017941 */ /* 0x000fea0003800000 */
.L_x_540:
[----:B------:R-:W-:Y:S01]  /*c880*/  IMAD R151, R151, R17, R2 ;  /* 0x0000001197977224 */ /* 0x000fe200078e0202 */
[----:B------:R-:W-:Y:S06]  /*c890*/  @P0 BRA `(.L_x_542) ;  /* 0x0000003800180947 */ /* 0x000fec0003800000 */
[----:B------:R0:W-:Y:S01]  /*c8a0*/  STG.E.U8 desc[UR36][R8.64+0xf9], R151 ;  /* 0x0000f99708007986 */ /* 0x0001e2000c101124 */
[----:B------:R-:W-:Y:S05]  /*c8b0*/  BRA `(.L_x_542) ;  /* 0x0000003800107947 */ /* 0x000fea0003800000 */
.L_x_29:
[----:B------:R-:W2:Y:S04]  /*c8c0*/  LDL.LU R2, [R1] ;  /* 0x0000000001027983 */ /* 0x000ea80000300800 */
[----:B------:R-:W3:Y:S04]  /*c8d0*/  LDL.LU R3, [R1+0xc] ;  /* 0x00000c0001037983 */ /* 0x000ee80000300800 */
[----:B------:R-:W4:Y:S04]  /*c8e0*/  LDL.LU R12, [R1+0x14] ;  /* 0x00001400010c7983 */ /* 0x000f280000300800 */
[----:B------:R-:W5:Y:S04]  /*c8f0*/  LDL.LU R13, [R1+0x8c] ;  /* 0x00008c00010d7983 */ /* 0x000f680000300800 */
        /* <DEDUP_REMOVED lines=63> */
[----:B------:R-:W5:Y:S01]  /*ccf0*/  LDL.LU R176, [R1+0x194] ;  /* 0x0001940001b07983 */ /* 0x000f620000300800 */
[----:B------:R-:W-:-:S03]  /*cd00*/  ISETP.GE.AND P0, PT, R19, 0x1, PT ;  /* 0x000000011300780c */ /* 0x000fc60003f06270 */
[----:B------:R-:W5:Y:S04]  /*cd10*/  LDL.LU R175, [R1+0x198] ;  /* 0x0001980001af7983 */ /* 0x000f680000300800 */
[----:B------:R-:W5:Y:S04]  /*cd20*/  LDL.LU R174, [R1+0x19c] ;  /* 0x00019c0001ae7983 */ /* 0x000f680000300800 */
[----:B------:R-:W5:Y:S04]  /*cd30*/  LDL.LU R173, [R1+0x1a0] ;  /* 0x0001a00001ad7983 */ /* 0x000f680000300800 */
[----:B------:R-:W5:Y:S01]  /*cd40*/  LDL.LU R172, [R1+0x1a4] ;  /* 0x0001a40001ac7983 */ /* 0x000f620000300800 */
[----:B------:R-:W-:-:S03]  /*cd50*/  ISETP.LT.OR P1, PT, R0, 0x1, !P0 ;  /* 0x000000010000780c */ /* 0x000fc60004721670 */
        /* <DEDUP_REMOVED lines=13> */
[----:B--2---:R-:W-:-:S03]  /*ce30*/  @!P1 IMAD R2, R2, R17, RZ ;  /* 0x0000001102029224 */ /* 0x004fc600078e02ff */
[----:B------:R-:W2:Y:S04]  /*ce40*/  LDL.LU R158, [R1+0x1dc] ;  /* 0x0001dc00019e7983 */ /* 0x000ea80000300800 */
        /* <DEDUP_REMOVED lines=8> */
[----:B------:R0:W-:Y:S04]  /*ced0*/  @!P1 STG.E.U8 desc[UR36][R4.64], R2 ;  /* 0x0000000204009986 */ /* 0x0001e8000c101124 */
[----:B0-----:R-:W3:Y:S01]  /*cee0*/  LDL.LU R2, [R1+0x4] ;  /* 0x0000040001027983 */ /* 0x001ee20000300800 */
[----:B------:R-:W-:-:S02]  /*cef0*/  ISETP.LT.OR P1, PT, R0, 0x2, !P0 ;  /* 0x000000020000780c */ /* 0x000fc40004721670 */
[----:B------:R-:W-:-:S11]  /*cf00*/  ISETP.GE.AND P2, PT, R19, 0x9, PT ;  /* 0x000000091300780c */ /* 0x000fd60003f46270 */
[----:B---3--:R-:W-:-:S05]  /*cf10*/  @!P1 IMAD R2, R2, R17, RZ ;  /* 0x0000001102029224 */ /* 0x008fca00078e02ff */
[----:B------:R0:W-:Y:S04]  /*cf20*/  @!P1 STG.E.U8 desc[UR36][R4.64+0x1], R2 ;  /* 0x0000010204009986 */ /* 0x0001e8000c101124 */
[----:B0-----:R-:W3:Y:S01]  /*cf30*/  LDL.LU R2, [R1+0x8] ;  /* 0x0000080001027983 */ /* 0x001ee20000300800 */
[C---:B------:R-:W-:Y:S02]  /*cf40*/  ISETP.LT.OR P1, PT, R0.reuse, 0x1, !P2 ;  /* 0x000000010000780c */ /* 0x040fe40005721670 */
[C---:B------:R-:W-:Y:S02]  /*cf50*/  ISETP.LT.OR P3, PT, R0.reuse, 0x2, !P2 ;  /* 0x000000020000780c */ /* 0x040fe40005761670 */
[----:B------:R-:W-:-:S09]  /*cf60*/  ISETP.LT.OR P4, PT, R0, 0x9, !P0 ;  /* 0x000000090000780c */ /* 0x000fd20004781670 */
[----:B---3--:R-:W-:-:S05]  /*cf70*/  @!P1 IMAD R2, R2, R17, RZ ;  /* 0x0000001102029224 */ /* 0x008fca00078e02ff */
[----:B------:R0:W-:Y:S04]  /*cf80*/  @!P1 STG.E.U8 desc[UR36][R10.64], R2 ;  /* 0x000000020a009986 */ /* 0x0001e8000c101124 */
[----:B0-----:R-:W3:Y:S01]  /*cf90*/  LDL.LU R2, [R1+0x10] ;  /* 0x0000100001027983 */ /* 0x001ee20000300800 */
[----:B------:R-:W-:Y:S01]  /*cfa0*/  @!P3 IMAD R3, R3, R17, RZ ;  /* 0x000000110303b224 */ /* 0x000fe200078e02ff */
[C---:B------:R-:W-:Y:S02]  /*cfb0*/  ISETP.LT.OR P1, PT, R0.reuse, 0xa, !P0 ;  /* 0x0000000a0000780c */ /* 0x040fe40004721670 */
[C---:B------:R-:W-:Y:S02]  /*cfc0*/  ISETP.LT.OR P5, PT, R0.reuse, 0x9, !P2 ;  /* 0x000000090000780c */ /* 0x040fe400057a1670 */
[----:B------:R0:W-:Y:S01]  /*cfd0*/  @!P3 STG.E.U8 desc[UR36][R10.64+0x1], R3 ;  /* 0x000001030a00b986 */ /* 0x0001e2000c101124 */
[----:B------:R-:W-:-:S03]  /*cfe0*/  ISETP.LT.OR P6, PT, R0, 0xa, !P2 ;  /* 0x0000000a0000780c */ /* 0x000fc600057c1670 */
[----:B0-----:R-:W5:Y:S01]  /*cff0*/  LDL.LU R3, [R1+0x18] ;  /* 0x0000180001037983 */ /* 0x001f620000300800 */
[----:B---3--:R-:W-:-:S05]  /*d000*/  @!P4 IMAD R2, R2, R17, RZ ;  /* 0x000000110202c224 */ /* 0x008fca00078e02ff */
[----:B------:R0:W-:Y:S04]  /*d010*/  @!P4 STG.E.U8 desc[UR36][R4.64+0x8], R2 ;  /* 0x000008020400c986 */ /* 0x0001e8000c101124 */
[----:B0-----:R-:W3:Y:S01]  /*d020*/  LDL.LU R2, [R1+0x1c] ;  /* 0x00001c0001027983 */ /* 0x001ee20000300800 */
[-C--:B----4-:R-:W-:Y:S02]  /*d030*/  @!P1 IMAD R12, R12, R17.reuse, RZ ;  /* 0x000000110c0c9224 */ /* 0x090fe400078e02ff */
[----:B-----5:R-:W-:-:S03]  /*d040*/  @!P5 IMAD R3, R3, R17, RZ ;  /* 0x000000110303d224 */ /* 0x020fc600078e02ff */
[----:B------:R0:W-:Y:S04]  /*d050*/  @!P1 STG.E.U8 desc[UR36][R4.64+0x9], R12 ;  /* 0x0000090c04009986 */ /* 0x0001e8000c101124 */
[----:B------:R1:W-:Y:S04]  /*d060*/  @!P5 STG.E.U8 desc[UR36][R10.64+0x8], R3 ;  /* 0x000008030a00d986 */ /* 0x0003e8000c101124 */
[----:B0-----:R-:W4:Y:S04]  /*d070*/  LDL.LU R12, [R1+0x28] ;  /* 0x00002800010c7983 */ /* 0x001f280000300800 */
[----:B-1----:R-:W5:Y:S01]  /*d080*/  LDL.LU R3, [R1+0x20] ;  /* 0x0000200001037983 */ /* 0x002f620000300800 */
[----:B---3--:R-:W-:-:S05]  /*d090*/  @!P6 IMAD R2, R2, R17, RZ ;  /* 0x000000110202e224 */ /* 0x008fca00078e02ff */
[----:B------:R0:W-:Y:S04]  /*d0a0*/  @!P6 STG.E.U8 desc[UR36][R10.64+0x9], R2 ;  /* 0x000009020a00e986 */ /* 0x0001e8000c101124 */
[----:B0-----:R-:W3:Y:S01]  /*d0b0*/  LDL.LU R2, [R1+0x24] ;  /* 0x0000240001027983 */ /* 0x001ee20000300800 */
[C---:B------:R-:W-:Y:S02]  /*d0c0*/  ISETP.LT.OR P3, PT, R0.reuse, 0x11, !P0 ;  /* 0x000000110000780c */ /* 0x040fe40004761670 */
[----:B------:R-:W-:-:S11]  /*d0d0*/  ISETP.LT.OR P4, PT, R0, 0x12, !P0 ;  /* 0x000000120000780c */ /* 0x000fd60004781670 */
[----:B-----5:R-:W-:-:S05]  /*d0e0*/  @!P3 IMAD R3, R3, R17, RZ ;  /* 0x000000110303b224 */ /* 0x020fca00078e02ff */
[----:B------:R0:W-:Y:S04]  /*d0f0*/  @!P3 STG.E.U8 desc[UR36][R4.64+0x10], R3 ;  /* 0x000010030400b986 */ /* 0x0001e8000c101124 */
[----:B0-----:R-:W5:Y:S01]  /*d100*/  LDL.LU R3, [R1+0x2c] ;  /* 0x00002c0001037983 */ /* 0x001f620000300800 */
[----:B---3--:R-:W-:-:S05]  /*d110*/  @!P4 IMAD R2, R2, R17, RZ ;  /* 0x000000110202c224 */ /* 0x008fca00078e02ff */
[----:B------:R0:W-:Y:S04]  /*d120*/  @!P4 STG.E.U8 desc[UR36][R4.64+0x11], R2 ;  /* 0x000011020400c986 */ /* 0x0001e8000c101124 */
[----:B0-----:R-:W3:Y:S01]  /*d130*/  LDL.LU R2, [R1+0x30] ;  /* 0x0000300001027983 */ /* 0x001ee20000300800 */
[C---:B------:R-:W-:Y:S02]  /*d140*/  ISETP.LT.OR P1, PT, R0.reuse, 0x11, !P2 ;  /* 0x000000110000780c */ /* 0x040fe40005721670 */
[C---:B------:R-:W-:Y:S02]  /*d150*/  ISETP.LT.OR P5, PT, R0.reuse, 0x12, !P2 ;  /* 0x000000120000780c */ /* 0x040fe400057a1670 */
[----:B------:R-:W-:-:S09]  /*d160*/  ISETP.LT.OR P6, PT, R0, 0x19, !P0 ;  /* 0x000000190000780c */ /* 0x000fd200047c1670 */
        /* <DEDUP_REMOVED lines=38> */
[----:B------:R-:W-:-:S13]  /*d3d0*/  ISETP.LT.OR P6, PT, R0, 0x2a, !P0 ;  /* 0x0000002a0000780c */ /* 0x000fda00047c1670 */
[----:B-----5:R-:W-:-:S05]  /*d3e0*/  @!P6 IMAD R3, R3, R17, RZ ;  /* 0x000000110303e224 */ /* 0x020fca00078e02ff */
[----:B------:R-:W-:Y:S01]  /*d3f0*/  @!P6 STG.E.U8 desc[UR36][R4.64+0x29], R3 ;  /* 0x000029030400e986 */ /* 0x000fe2000c101124 */
[----:B---3--:R-:W-:-:S05]  /*d400*/  @!P5 IMAD R2, R2, R17, RZ ;  /* 0x000000110202d224 */ /* 0x008fca00078e02ff */
[----:B------:R0:W-:Y:S04]  /*d410*/  @!P5 STG.E.U8 desc[UR36][R4.64+0x28], R2 ;  /* 0x000028020400d986 */ /* 0x0001e8000c101124 */
[----:B0-----:R-:W3:Y:S04]  /*d420*/  LDL.LU R2, [R1+0x58] ;  /* 0x0000580001027983 */ /* 0x001ee80000300800 */
[----:B------:R-:W5:Y:S01]  /*d430*/  LDL.LU R3, [R1+0x5c] ;  /* 0x00005c0001037983 */ /* 0x000f620000300800 */
[C---:B------:R-:W-:Y:S02]  /*d440*/  ISETP.LT.OR P1, PT, R0.reuse, 0x29, !P2 ;  /* 0x000000290000780c */ /* 0x040fe40005721670 */
[----:B------:R-:W-:-:S11]  /*d450*/  ISETP.LT.OR P3, PT, R0, 0x2a, !P2 ;  /* 0x0000002a0000780c */ /* 0x000fd60005761670 */
[----:B---3--:R-:W-:-:S05]  /*d460*/  @!P1 IMAD R2, R2, R17, RZ ;  /* 0x0000001102029224 */ /* 0x008fca00078e02ff */
[----:B------:R0:W-:Y:S04]  /*d470*/  @!P1 STG.E.U8 desc[UR36][R10.64+0x28], R2 ;  /* 0x000028020a009986 */ /* 0x0001e8000c101124 */
[----:B0-----:R-:W3:Y:S01]  /*d480*/  LDL.LU R2, [R1+0x60] ;  /* 0x0000600001027983 */ /* 0x001ee20000300800 */
[----:B-----5:R-:W-:-:S05]  /*d490*/  @!P3 IMAD R3, R3, R17, RZ ;  /* 0x000000110303b224 */ /* 0x020fca00078e02ff */
[----:B------:R0:W-:Y:S04]  /*d4a0*/  @!P3 STG.E.U8 desc[UR36][R10.64+0x29], R3 ;  /* 0x000029030a00b986 */ /* 0x0001e8000c101124 */
[----:B0-----:R-:W5:Y:S01]  /*d4b0*/  LDL.LU R3, [R1+0x68] ;  /* 0x0000680001037983 */ /* 0x001f620000300800 */
[C---:B------:R-:W-:Y:S02]  /*d4c0*/  ISETP.LT.OR P4, PT, R0.reuse, 0x31, !P0 ;  /* 0x000000310000780c */ /* 0x040fe40004781670 */
[C---:B------:R-:W-:Y:S02]  /*d4d0*/  ISETP.LT.OR P5, PT, R0.reuse, 0x32, !P0 ;  /* 0x000000320000780c */ /* 0x040fe400047a1670 */
[----:B------:R-:W-:-:S11]  /*d4e0*/  ISETP.LT.OR P6, PT, R0, 0x31, !P2 ;  /* 0x000000310000780c */ /* 0x000fd600057c1670 */
[----:B----4-:R-:W-:-:S05]  /*d4f0*/  @!P5 IMAD R12, R12, R17, RZ ;  /* 0x000000110c0cd224 */ /* 0x010fca00078e02ff */
[----:B------:R-:W-:Y:S01]  /*d500*/  @!P5 STG.E.U8 desc[UR36][R4.64+0x31], R12 ;  /* 0x0000310c0400d986 */ /* 0x000fe2000c101124 */
[----:B---3--:R-:W-:-:S05]  /*d510*/  @!P4 IMAD R2, R2, R17, RZ ;  /* 0x000000110202c224 */ /* 0x008fca00078e02ff */
[----:B------:R0:W-:Y:S04]  /*d520*/  @!P4 STG.E.U8 desc[UR36][R4.64+0x30], R2 ;  /* 0x000030020400c986 */ /* 0x0001e8000c101124 */
[----:B0-----:R-:W3:Y:S01]  /*d530*/  LDL.LU R2, [R1+0x6c] ;  /* 0x00006c0001027983 */ /* 0x001ee20000300800 */
[----:B-----5:R-:W-:-:S03]  /*d540*/  @!P6 IMAD R3, R3, R17, RZ ;  /* 0x000000110303e224 */ /* 0x020fc600078e02ff */
[----:B------:R-:W4:Y:S04]  /*d550*/  LDL.LU R12, [R1+0x78] ;  /* 0x00007800010c7983 */ /* 0x000f280000300800 */
[----:B------:R0:W-:Y:S04]  /*d560*/  @!P6 STG.E.U8 desc[UR36][R10.64+0x30], R3 ;  /* 0x000030030a00e986 */ /* 0x0001e8000c101124 */
[----:B0-----:R-:W5:Y:S01]  /*d570*/  LDL.LU R3, [R1+0x70] ;  /* 0x0000700001037983 */ /* 0x001f620000300800 */
        /* <DEDUP_REMOVED lines=11> */
[-C--:B----4-:R-:W-:Y:S02]  /*d630*/  @!P5 IMAD R12, R12, R17.reuse, RZ ;  /* 0x000000110c0cd224 */ /* 0x090fe400078e02ff */
[----:B---3--:R-:W-:-:S05]  /*d640*/  @!P4 IMAD R2, R2, R17, RZ ;  /* 0x000000110202c224 */ /* 0x008fca00078e02ff */
[----:B------:R0:W-:Y:S04]  /*d650*/  @!P4 STG.E.U8 desc[UR36][R4.64+0x39], R2 ;  /* 0x000039020400c986 */ /* 0x0001e8000c101124 */
[----:B0-----:R-:W3:Y:S01]  /*d660*/  LDL.LU R2, [R1+0x80] ;  /* 0x0000800001027983 */ /* 0x001ee20000300800 */
[----:B-----5:R-:W-:-:S03]  /*d670*/  @!P6 IMAD R3, R3, R17, RZ ;  /* 0x000000110303e224 */ /* 0x020fc600078e02ff */
[----:B------:R0:W-:Y:S04]  /*d680*/  @!P5 STG.E.U8 desc[UR36][R10.64+0x38], R12 ;  /* 0x0000380c0a00d986 */ /* 0x0001e8000c101124 */
[----:B------:R1:W-:Y:S04]  /*d690*/  @!P6 STG.E.U8 desc[UR36][R10.64+0x39], R3 ;  /* 0x000039030a00e986 */ /* 0x0003e8000c101124 */
[----:B0-----:R-:W4:Y:S04]  /*d6a0*/  LDL.LU R12, [R1+0xa0] ;  /* 0x0000a000010c7983 */ /* 0x001f280000300800 */
[----:B-1----:R-:W5:Y:S01]  /*d6b0*/  LDL.LU R3, [R1+0x84] ;  /* 0x0000840001037983 */ /* 0x002f620000300800 */
[----:B------:R-:W-:-:S02]  /*d6c0*/  ISETP.LT.OR P1, PT, R0, 0x41, !P0 ;  /* 0x000000410000780c */ /* 0x000fc40004721670 */
        /* <DEDUP_REMOVED lines=9> */
[C---:B------:R-:W-:Y:S02]  /*d760*/  ISETP.LT.OR P6, PT, R0.reuse, 0x49, !P0 ;  /* 0x000000490000780c */ /* 0x040fe400047c1670 */
[----:B------:R-:W-:-:S02]  /*d770*/  ISETP.LT.OR P1, PT, R0, 0x4a, !P0 ;  /* 0x0000004a0000780c */ /* 0x000fc40004721670 */
[----:B------:R-:W-:-:S07]  /*d780*/  ISETP.LT.OR P3, PT, R0, 0x49, !P2 ;  /* 0x000000490000780c */ /* 0x000fce0005761670 */
[-C--:B------:R-:W-:Y:S02]  /*d790*/  @!P5 IMAD R13, R13, R17.reuse, RZ ;  /* 0x000000110d0dd224 */ /* 0x080fe400078e02ff */
[-C--:B------:R-:W-:Y:S02]  /*d7a0*/  @!P6 IMAD R15, R15, R17.reuse, RZ ;  /* 0x000000110f0fe224 */ /* 0x080fe400078e02ff */
[----:B------:R-:W-:Y:S01]  /*d7b0*/  @!P1 IMAD R21, R21, R17, RZ ;  /* 0x0000001115159224 */ /* 0x000fe200078e02ff */
[----:B------:R4:W-:Y:S01]  /*d7c0*/  @!P5 STG.E.U8 desc[UR36][R10.64+0x41], R13 ;  /* 0x0000410d0a00d986 */ /* 0x0009e2000c101124 */
[----:B------:R-:W-:-:S13]  /*d7d0*/  ISETP.LT.OR P5, PT, R0, 0x51, !P0 ;  /* 0x000000510000780c */ /* 0x000fda00047a1670 */
[-C--:B----4-:R-:W-:Y:S02]  /*d7e0*/  @!P5 IMAD R13, R12, R17.reuse, RZ ;  /* 0x000000110c0dd224 */ /* 0x090fe400078e02ff */
[----:B---3--:R-:W-:-:S05]  /*d7f0*/  @!P4 IMAD R2, R2, R17, RZ ;  /* 0x000000110202c224 */ /* 0x008fca00078e02ff */
[----:B------:R-:W-:Y:S01]  /*d800*/  @!P4 STG.E.U8 desc[UR36][R10.64+0x40], R2 ;  /* 0x000040020a00c986 */ /* 0x000fe2000c101124 */
[----:B------:R-:W-:-:S03]  /*d810*/  ISETP.LT.OR P4, PT, R0, 0x4a, !P2 ;  /* 0x0000004a0000780c */ /* 0x000fc60005781670 */
[----:B------:R0:W-:Y:S01]  /*d820*/  @!P6 STG.E.U8 desc[UR36][R4.64+0x48], R15 ;  /* 0x0000480f0400e986 */ /* 0x0001e2000c101124 */
[----:B------:R-:W-:-:S03]  /*d830*/  ISETP.LT.OR P6, PT, R0, 0x52, !P0 ;  /* 0x000000520000780c */ /* 0x000fc600047c1670 */
[----:B------:R-:W-:Y:S01]  /*d840*/  @!P1 STG.E.U8 desc[UR36][R4.64+0x49], R21 ;  /* 0x0000491504009986 */ /* 0x000fe2000c101124 */
[----:B------:R-:W-:-:S05]  /*d850*/  ISETP.LT.OR P1, PT, R0, 0x51, !P2 ;  /* 0x000000510000780c */ /* 0x000fca0005721670 */
[-C--:B------:R-:W-:Y:S02]  /*d860*/  @!P4 IMAD R23, R23, R17.reuse, RZ ;  /* 0x000000111717c224 */ /* 0x080fe400078e02ff */
[-C--:B-----5:R-:W-:Y:S02]  /*d870*/  @!P3 IMAD R3, R3, R17.reuse, RZ ;  /* 0x000000110303b224 */ /* 0x0a0fe400078e02ff */
[-C--:B0-----:R-:W-:Y:S01]  /*d880*/  @!P6 IMAD R15, R235, R17.reuse, RZ ;  /* 0x00000011eb0fe224 */ /* 0x081fe200078e02ff */
[----:B------:R-:W-:Y:S03]  /*d890*/  @!P4 STG.E.U8 desc[UR36][R10.64+0x49], R23 ;  /* 0x000049170a00c986 */ /* 0x000fe6000c101124 */
[----:B------:R-:W-:Y:S01]  /*d8a0*/  @!P1 IMAD R153, R153, R17, RZ ;  /* 0x0000001199999224 */ /* 0x000fe200078e02ff */
[----:B------:R0:W-:Y:S01]  /*d8b0*/  @!P3 STG.E.U8 desc[UR36][R10.64+0x48], R3 ;  /* 0x000048030a00b986 */ /* 0x0001e2000c101124 */
[----:B------:R-:W-:-:S02]  /*d8c0*/  ISETP.LT.OR P3, PT, R0, 0x52, !P2 ;  /* 0x000000520000780c */ /* 0x000fc40005761670 */
[C---:B------:R-:W-:Y:S01]  /*d8d0*/  ISETP.LT.OR P4, PT, R0.reuse, 0x59, !P0 ;  /* 0x000000590000780c */ /* 0x040fe20004781670 */
[----:B------:R1:W-:Y:S01]  /*d8e0*/  @!P5 STG.E.U8 desc[UR36][R4.64+0x50], R13 ;  /* 0x0000500d0400d986 */ /* 0x0003e2000c101124 */
[----:B------:R-:W-:-:S03]  /*d8f0*/  ISETP.LT.OR P5, PT, R0, 0x5a, !P0 ;  /* 0x0000005a0000780c */ /* 0x000fc600047a1670 */
[----:B------:R3:W-:Y:S01]  /*d900*/  @!P6 STG.E.U8 desc[UR36][R4.64+0x51], R15 ;  /* 0x0000510f0400e986 */ /* 0x0007e2000c101124 */
[----:B------:R-:W-:-:S03]  /*d910*/  ISETP.LT.OR P6, PT, R0, 0x59, !P2 ;  /* 0x000000590000780c */ /* 0x000fc600057c1670 */
[----:B------:R-:W-:Y:S01]  /*d920*/  @!P1 STG.E.U8 desc[UR36][R10.64+0x50], R153 ;  /* 0x000050990a009986 */ /* 0x000fe2000c101124 */
[----:B------:R-:W-:Y:S01]  /*d930*/  ISETP.LT.OR P1, PT, R0, 0x5a, !P2 ;  /* 0x0000005a0000780c */ /* 0x000fe20005721670 */
[-C--:B0-----:R-:W-:Y:S02]  /*d940*/  @!P3 IMAD R3, R234, R17.reuse, RZ ;  /* 0x00000011ea03b224 */ /* 0x081fe400078e02ff */
[-C--:B------:R-:W-:Y:S02]  /*d950*/  @!P4 IMAD R21, R233, R17.reuse, RZ ;  /* 0x00000011e915c224 */ /* 0x080fe400078e02ff */
[-C--:B-1----:R-:W-:Y:S01]  /*d960*/  @!P5 IMAD R13, R232, R17.reuse, RZ ;  /* 0x00000011e80dd224 */ /* 0x082fe200078e02ff */
[----:B------:R0:W-:Y:S03]  /*d970*/  @!P3 STG.E.U8 desc[UR36][R10.64+0x51], R3 ;  /* 0x000051030a00b986 */ /* 0x0001e6000c101124 */
[----:B---3--:R-:W-:Y:S01]  /*d980*/  @!P6 IMAD R15, R231, R17, RZ ;  /* 0x00000011e70fe224 */ /* 0x008fe200078e02ff */
[----:B------:R1:W-:Y:S01]  /*d990*/  @!P4 STG.E.U8 desc[UR36][R4.64+0x58], R21 ;  /* 0x000058150400c986 */ /* 0x0003e2000c101124 */
[----:B------:R-:W-:-:S02]  /*d9a0*/  ISETP.LT.OR P3, PT, R0, 0x61, !P0 ;  /* 0x000000610000780c */ /* 0x000fc40004761670 */
[----:B------:R-:W-:Y:S01]  /*d9b0*/  @!P1 IMAD R23, R230, R17, RZ ;  /* 0x00000011e6179224 */ /* 0x000fe200078e02ff */
        /* <DEDUP_REMOVED lines=8> */
[-C--:B-1----:R-:W-:Y:S02]  /*da40*/  @!P4 IMAD R21, R228, R17.reuse, RZ ;  /* 0x00000011e415c224 */ /* 0x082fe400078e02ff */
[-C--:B---3--:R-:W-:Y:S01]  /*da50*/  @!P5 IMAD R13, R227, R17.reuse, RZ ;  /* 0x00000011e30dd224 */ /* 0x088fe200078e02ff */
[----:B------:R0:W-:Y:S03]  /*da60*/  @!P3 STG.E.U8 desc[UR36][R4.64+0x60], R3 ;  /* 0x000060030400b986 */ /* 0x0001e6000c101124 */
[----:B----4-:R-:W-:Y:S01]  /*da70*/  @!P6 IMAD R15, R226, R17, RZ ;  /* 0x00000011e20fe224 */ /* 0x010fe200078e02ff */
        /* <DEDUP_REMOVED lines=134> */
[-C--:B----4-:R-:W-:Y:S01]  /*e2e0*/  @!P6 IMAD R15, R181, R17.reuse, RZ ;  /* 0x00000011b50fe224 */ /* 0x090fe200078e02ff */
[----:B------:R1:W-:Y:S03]  /*e2f0*/  @!P4 STG.E.U8 desc[UR36][R10.64+0xb8], R21 ;  /* 0x0000b8150a00c986 */ /* 0x0003e6000c101124 */
[----:B------:R-:W-:Y:S01]  /*e300*/  @!P1 IMAD R23, R180, R17, RZ ;  /* 0x00000011b4179224 */ /* 0x000fe200078e02ff */
[C---:B------:R-:W-:Y:S01]  /*e310*/  ISETP.LT.OR P3, PT, R0.reuse, 0xc1, !P2 ;  /* 0x000000c10000780c */ /* 0x040fe20005761670 */
[----:B------:R3:W-:Y:S01]  /*e320*/  @!P5 STG.E.U8 desc[UR36][R10.64+0xb9], R13 ;  /* 0x0000b90d0a00d986 */ /* 0x0007e2000c101124 */
[----:B------:R-:W-:-:S02]  /*e330*/  ISETP.LT.OR P4, PT, R0, 0xc2, !P2 ;  /* 0x000000c20000780c */ /* 0x000fc40005781670 */
[C---:B------:R-:W-:Y:S01]  /*e340*/  ISETP.LT.OR P5, PT, R0.reuse, 0xc9, !P0 ;  /* 0x000000c90000780c */ /* 0x040fe200047a1670 */
[----:B------:R4:W-:Y:S01]  /*e350*/  @!P6 STG.E.U8 desc[UR36][R4.64+0xc0], R15 ;  /* 0x0000c00f0400e986 */ /* 0x0009e2000c101124 */
[----:B------:R-:W-:-:S03]  /*e360*/  ISETP.LT.OR P6, PT, R0, 0xca, !P0 ;  /* 0x000000ca0000780c */ /* 0x000fc600047c1670 */
[----:B------:R-:W-:Y:S01]  /*e370*/  @!P1 STG.E.U8 desc[UR36][R4.64+0xc1], R23 ;  /* 0x0000c11704009986 */ /* 0x000fe2000c101124 */
[----:B------:R-:W-:-:S03]  /*e380*/  ISETP.LT.OR P1, PT, R0, 0xc9, !P2 ;  /* 0x000000c90000780c */ /* 0x000fc60005721670 */
[-C--:B0-----:R-:W-:Y:S02]  /*e390*/  @!P3 IMAD R3, R179, R17.reuse, RZ ;  /* 0x00000011b303b224 */ /* 0x081fe400078e02ff */
[-C--:B-1----:R-:W-:Y:S02]  /*e3a0*/  @!P4 IMAD R21, R178, R17.reuse, RZ ;  /* 0x00000011b215c224 */ /* 0x082fe400078e02ff */
[-C--:B---3--:R-:W-:Y:S02]  /*e3b0*/  @!P5 IMAD R13, R177, R17.reuse, RZ ;  /* 0x00000011b10dd224 */ /* 0x088fe400078e02ff */
[-C--:B----4-:R-:W-:Y:S01]  /*e3c0*/  @!P6 IMAD R15, R176, R17.reuse, RZ ;  /* 0x00000011b00fe224 */ /* 0x090fe200078e02ff */
[----:B------:R0:W-:Y:S03]  /*e3d0*/  @!P3 STG.E.U8 desc[UR36][R10.64+0xc0], R3 ;  /* 0x0000c0030a00b986 */ /* 0x0001e6000c101124 */
        /* <DEDUP_REMOVED lines=36> */
[----:B------:R4:W-:Y:S04]  /*e620*/  @!P6 STG.E.U8 desc[UR36][R10.64+0xd9], R15 ;  /* 0x0000d90f0a00e986 */ /* 0x0009e8000c101124 */
[----:B------:R-:W-:Y:S01]  /*e630*/  @!P1 STG.E.U8 desc[UR36][R4.64+0xe0], R153 ;  /* 0x0000e09904009986 */ /* 0x000fe2000c101124 */
[C---:B------:R-:W-:Y:S02]  /*e640*/  ISETP.LT.OR P1, PT, R0.reuse, 0xea, !P0 ;  /* 0x000000ea0000780c */ /* 0x040fe40004721670 */
[----:B------:R-:W-:Y:S01]  /*e650*/  ISETP.LT.OR P6, PT, R0, 0xe9, !P0 ;  /* 0x000000e90000780c */ /* 0x000fe200047c1670 */
[-C--:B0-----:R-:W-:Y:S02]  /*e660*/  @!P3 IMAD R3, R164, R17.reuse, RZ ;  /* 0x00000011a403b224 */ /* 0x081fe400078e02ff */
[----:B-1----:R-:W-:-:S02]  /*e670*/  @!P4 IMAD R21, R163, R17, RZ ;  /* 0x00000011a315c224 */ /* 0x002fc400078e02ff */
[----:B---3--:R-:W-:Y:S01]  /*e680*/  @!P5 IMAD R13, R162, R17, RZ ;  /* 0x00000011a20dd224 */ /* 0x008fe200078e02ff */
[----:B------:R0:W-:Y:S01]  /*e690*/  @!P3 STG.E.U8 desc[UR36][R4.64+0xe1], R3 ;  /* 0x0000e1030400b986 */ /* 0x0001e2000c101124 */
[----:B------:R-:W-:-:S04]  /*e6a0*/  ISETP.LT.OR P3, PT, R0, 0xe9, !P2 ;  /* 0x000000e90000780c */ /* 0x000fc80005761670 */
[-C--:B------:R-:W-:Y:S01]  /*e6b0*/  @!P1 IMAD R23, R160, R17.reuse, RZ ;  /* 0x00000011a0179224 */ /* 0x080fe200078e02ff */
[----:B------:R2:W-:Y:S01]  /*e6c0*/  @!P4 STG.E.U8 desc[UR36][R10.64+0xe0], R21 ;  /* 0x0000e0150a00c986 */ /* 0x0005e2000c101124 */
[----:B----4-:R-:W-:Y:S01]  /*e6d0*/  @!P6 IMAD R15, R161, R17, RZ ;  /* 0x00000011a10fe224 */ /* 0x010fe200078e02ff */
[C---:B------:R-:W-:Y:S02]  /*e6e0*/  ISETP.LT.OR P4, PT, R0.reuse, 0xea, !P2 ;  /* 0x000000ea0000780c */ /* 0x040fe40005781670 */
[----:B------:R1:W-:Y:S01]  /*e6f0*/  @!P5 STG.E.U8 desc[UR36][R10.64+0xe1], R13 ;  /* 0x0000e10d0a00d986 */ /* 0x0003e2000c101124 */
[----:B------:R-:W-:-:S03]  /*e700*/  ISETP.LT.OR P5, PT, R0, 0xf1, !P0 ;  /* 0x000000f10000780c */ /* 0x000fc600047a1670 */
[----:B------:R-:W-:Y:S01]  /*e710*/  @!P1 STG.E.U8 desc[UR36][R4.64+0xe9], R23 ;  /* 0x0000e91704009986 */ /* 0x000fe2000c101124 */
[----:B------:R-:W-:-:S03]  /*e720*/  ISETP.LT.OR P1, PT, R0, 0xf2, !P0 ;  /* 0x000000f20000780c */ /* 0x000fc60004721670 */
[----:B------:R3:W-:Y:S01]  /*e730*/  @!P6 STG.E.U8 desc[UR36][R4.64+0xe8], R15 ;  /* 0x0000e80f0400e986 */ /* 0x0007e2000c101124 */
[----:B------:R-:W-:Y:S01]  /*e740*/  ISETP.LT.OR P6, PT, R0, 0xf1, !P2 ;  /* 0x000000f10000780c */ /* 0x000fe200057c1670 */
[-C--:B0-----:R-:W-:Y:S02]  /*e750*/  @!P3 IMAD R3, R159, R17.reuse, RZ ;  /* 0x000000119f03b224 */ /* 0x081fe400078e02ff */
[-C--:B--2---:R-:W-:Y:S02]  /*e760*/  @!P4 IMAD R21, R158, R17.reuse, RZ ;  /* 0x000000119e15c224 */ /* 0x084fe400078e02ff */
[-C--:B-1----:R-:W-:Y:S01]  /*e770*/  @!P5 IMAD R13, R157, R17.reuse, RZ ;  /* 0x000000119d0dd224 */ /* 0x082fe200078e02ff */
[----:B------:R0:W-:Y:S01]  /*e780*/  @!P3 STG.E.U8 desc[UR36][R10.64+0xe8], R3 ;  /* 0x0000e8030a00b986 */ /* 0x0001e2000c101124 */
[----:B------:R-:W-:Y:S02]  /*e790*/  ISETP.LT.OR P3, PT, R0, 0xf2, !P2 ;  /* 0x000000f20000780c */ /* 0x000fe40005761670 */
[-C--:B---3--:R-:W-:Y:S01]  /*e7a0*/  @!P1 IMAD R15, R156, R17.reuse, RZ ;  /* 0x000000119c0f9224 */ /* 0x088fe200078e02ff */
[----:B------:R1:W-:Y:S03]  /*e7b0*/  @!P4 STG.E.U8 desc[UR36][R10.64+0xe9], R21 ;  /* 0x0000e9150a00c986 */ /* 0x0003e6000c101124 */
[----:B------:R-:W-:Y:S01]  /*e7c0*/  @!P6 IMAD R23, R155, R17, RZ ;  /* 0x000000119b17e224 */ /* 0x000fe200078e02ff */
[C---:B------:R-:W-:Y:S01]  /*e7d0*/  ISETP.LT.OR P4, PT, R0.reuse, 0xf9, !P0 ;  /* 0x000000f90000780c */ /* 0x040fe20004781670 */
[----:B------:R-:W-:Y:S01]  /*e7e0*/  @!P1 STG.E.U8 desc[UR36][R4.64+0xf1], R15 ;  /* 0x0000f10f04009986 */ /* 0x000fe2000c101124 */
[----:B------:R-:W-:-:S02]  /*e7f0*/  ISETP.LT.OR P0, PT, R0, 0xfa, !P0 ;  /* 0x000000fa0000780c */ /* 0x000fc40004701670 */
[C---:B------:R-:W-:Y:S01]  /*e800*/  ISETP.GE.AND P1, PT, R19.reuse, 0x81, PT ;  /* 0x000000811300780c */ /* 0x040fe20003f26270 */
[----:B------:R2:W-:Y:S01]  /*e810*/  @!P5 STG.E.U8 desc[UR36][R4.64+0xf0], R13 ;  /* 0x0000f00d0400d986 */ /* 0x0005e2000c101124 */
[C---:B------:R-:W-:Y:S02]  /*e820*/  ISETP.LT.OR P5, PT, R0.reuse, 0xf9, !P2 ;  /* 0x000000f90000780c */ /* 0x040fe400057a1670 */
[C---:B------:R-:W-:Y:S01]  /*e830*/  ISETP.LT.OR P2, PT, R0.reuse, 0xfa, !P2 ;  /* 0x000000fa0000780c */ /* 0x040fe20005741670 */
[----:B------:R-:W-:Y:S01]  /*e840*/  @!P6 STG.E.U8 desc[UR36][R10.64+0xf0], R23 ;  /* 0x0000f0170a00e986 */ /* 0x000fe2000c101124 */
[----:B------:R-:W-:Y:S01]  /*e850*/  ISETP.LT.OR P6, PT, R0, 0x1, !P1 ;  /* 0x000000010000780c */ /* 0x000fe20004fc1670 */
[-C--:B0-----:R-:W-:Y:S02]  /*e860*/  @!P3 IMAD R3, R154, R17.reuse, RZ ;  /* 0x000000119a03b224 */ /* 0x081fe400078e02ff */
[-C--:B-1----:R-:W-:Y:S02]  /*e870*/  @!P4 IMAD R21, R152, R17.reuse, RZ ;  /* 0x000000119815c224 */ /* 0x082fe400078e02ff */
[----:B------:R-:W-:Y:S01]  /*e880*/  @!P0 IMAD R153, R22, R17, RZ ;  /* 0x0000001116998224 */ /* 0x000fe200078e02ff */
[----:B------:R0:W-:Y:S01]  /*e890*/  @!P3 STG.E.U8 desc[UR36][R10.64+0xf1], R3 ;  /* 0x0000f1030a00b986 */ /* 0x0001e2000c101124 */
[----:B------:R-:W-:-:S02]  /*e8a0*/  ISETP.GE.AND P3, PT, R19, 0x89, PT ;  /* 0x000000891300780c */ /* 0x000fc40003f66270 */
[-C--:B--2---:R-:W-:Y:S02]  /*e8b0*/  @!P5 IMAD R13, R20, R17.reuse, RZ ;  /* 0x00000011140dd224 */ /* 0x084fe400078e02ff */
[-C--:B------:R-:W-:Y:S01]  /*e8c0*/  @!P2 IMAD R15, R14, R17.reuse, RZ ;  /* 0x000000110e0fa224 */ /* 0x080fe200078e02ff */
[----:B------:R-:W-:Y:S01]  /*e8d0*/  @!P0 STG.E.U8 desc[UR36][R4.64+0xf9], R153 ;  /* 0x0000f99904008986 */ /* 0x000fe2000c101124 */
[----:B------:R-:W-:Y:S01]  /*e8e0*/  @!P6 IMAD R19, R24, R17, RZ ;  /* 0x000000111813e224 */ /* 0x000fe200078e02ff */
[C---:B------:R-:W-:Y:S02]  /*e8f0*/  ISETP.LT.OR P0, PT, R0.reuse, 0x2, !P1 ;  /* 0x000000020000780c */ /* 0x040fe40004f01670 */
[----:B------:R1:W-:Y:S01]  /*e900*/  @!P4 STG.E.U8 desc[UR36][R4.64+0xf8], R21 ;  /* 0x0000f8150400c986 */ /* 0x0003e2000c101124 */
[----:B------:R-:W-:-:S03]  /*e910*/  ISETP.LT.OR P4, PT, R0, 0x1, !P3 ;  /* 0x000000010000780c */ /* 0x000fc60005f81670 */
[----:B------:R-:W-:Y:S01]  /*e920*/  @!P5 STG.E.U8 desc[UR36][R10.64+0xf8], R13 ;  /* 0x0000f80d0a00d986 */ /* 0x000fe2000c101124 */
[----:B------:R-:W-:-:S03]  /*e930*/  ISETP.LT.OR P5, PT, R0, 0x2, !P3 ;  /* 0x000000020000780c */ /* 0x000fc60005fa1670 */
[----:B------:R-:W-:Y:S01]  /*e940*/  @!P2 STG.E.U8 desc[UR36][R10.64+0xf9], R15 ;  /* 0x0000f90f0a00a986 */ /* 0x000fe2000c101124 */
[----:B------:R-:W-:-:S03]  /*e950*/  ISETP.LT.OR P2, PT, R0, 0x9, !P1 ;  /* 0x000000090000780c */ /* 0x000fc60004f41670 */
[----:B------:R-:W-:Y:S01]  /*e960*/  @!P6 STG.E.U8 desc[UR36][R6.64], R19 ;  /* 0x000000130600e986 */ /* 0x000fe2000c101124 */
[----:B------:R-:W-:Y:S01]  /*e970*/  ISETP.LT.OR P6, PT, R0, 0xa, !P1 ;  /* 0x0000000a0000780c */ /* 0x000fe20004fc1670 */
[-C--:B------:R-:W-:Y:S02]  /*e980*/  @!P0 IMAD R25, R25, R17.reuse, RZ ;  /* 0x0000001119198224 */ /* 0x080fe400078e02ff */
[-C--:B0-----:R-:W-:Y:S02]  /*e990*/  @!P4 IMAD R3, R26, R17.reuse, RZ ;  /* 0x000000111a03c224 */ /* 0x081fe400078e02ff */
[-C--:B------:R-:W-:Y:S01]  /*e9a0*/  @!P5 IMAD R27, R27, R17.reuse, RZ ;  /* 0x000000111b1bd224 */ /* 0x080fe200078e02ff */
[----:B------:R-:W-:Y:S03]  /*e9b0*/  @!P0 STG.E.U8 desc[UR36][R6.64+0x1], R25 ;  /* 0x0000011906008986 */ /* 0x000fe6000c101124 */
[----:B-1----:R-:W-:Y:S01]  /*e9c0*/  @!P2 IMAD R5, R28, R17, RZ ;  /* 0x000000111c05a224 */ /* 0x002fe200078e02ff */
[----:B------:R0:W-:Y:S01]  /*e9d0*/  @!P4 STG.E.U8 desc[UR36][R8.64], R3 ;  /* 0x000000030800c986 */ /* 0x0001e2000c101124 */
[----:B------:R-:W-:-:S02]  /*e9e0*/  ISETP.LT.OR P0, PT, R0, 0xa, !P3 ;  /* 0x0000000a0000780c */ /* 0x000fc40005f01670 */
[----:B------:R-:W-:Y:S01]  /*e9f0*/  @!P6 IMAD R29, R29, R17, RZ ;  /* 0x000000111d1de224 */ /* 0x000fe200078e02ff */
[C---:B------:R-:W-:Y:S01]  /*ea00*/  ISETP.LT.OR P4, PT, R0.reuse, 0x9, !P3 ;  /* 0x000000090000780c */ /* 0x040fe20005f81670 */
[----:B------:R-:W-:Y:S01]  /*ea10*/  @!P5 STG.E.U8 desc[UR36][R8.64+0x1], R27 ;  /* 0x0000011b0800d986 */ /* 0x000fe2000c101124 */
[----:B------:R-:W-:-:S03]  /*ea20*/  ISETP.LT.OR P5, PT, R0, 0x11, !P1 ;  /* 0x000000110000780c */ /* 0x000fc60004fa1670 */
[----:B------:R1:W-:Y:S01]  /*ea30*/  @!P2 STG.E.U8 desc[UR36][R6.64+0x8], R5 ;  /* 0x000008050600a986 */ /* 0x0003e2000c101124 */
[----:B------:R-:W-:-:S03]  /*ea40*/  ISETP.LT.OR P2, PT, R0, 0x12, !P1 ;  /* 0x000000120000780c */ /* 0x000fc60004f41670 */
[----:B------:R-:W-:Y:S01]  /*ea50*/  @!P6 STG.E.U8 desc[UR36][R6.64+0x9], R29 ;  /* 0x0000091d0600e986 */ /* 0x000fe2000c101124 */
[----:B------:R-:W-:Y:S01]  /*ea60*/  ISETP.LT.OR P6, PT, R0, 0x11, !P3 ;  /* 0x000000110000780c */ /* 0x000fe20005fc1670 */
[-C--:B------:R-:W-:Y:S02]  /*ea70*/  @!P0 IMAD R31, R31, R17.reuse, RZ ;  /* 0x000000111f1f8224 */ /* 0x080fe400078e02ff */
[-C--:B0-----:R-:W-:Y:S02]  /*ea80*/  @!P4 IMAD R3, R30, R17.reuse, RZ ;  /* 0x000000111e03c224 */ /* 0x081fe400078e02ff */
[-C--:B------:R-:W-:Y:S01]  /*ea90*/  @!P5 IMAD R11, R32, R17.reuse, RZ ;  /* 0x00000011200bd224 */ /* 0x080fe200078e02ff */
[----:B------:R-:W-:Y:S03]  /*eaa0*/  @!P0 STG.E.U8 desc[UR36][R8.64+0x9], R31 ;  /* 0x0000091f08008986 */ /* 0x000fe6000c101124 */
[----:B------:R-:W-:Y:S01]  /*eab0*/  @!P2 IMAD R33, R33, R17, RZ ;  /* 0x000000112121a224 */ /* 0x000fe200078e02ff */
[----:B------:R0:W-:Y:S01]  /*eac0*/  @!P4 STG.E.U8 desc[UR36][R8.64+0x8], R3 ;  /* 0x000008030800c986 */ /* 0x0001e2000c101124 */
[----:B------:R-:W-:-:S02]  /*ead0*/  ISETP.LT.OR P0, PT, R0, 0x12, !P3 ;  /* 0x000000120000780c */ /* 0x000fc40005f01670 */
[----:B-1----:R-:W-:Y:S01]  /*eae0*/  @!P6 IMAD R5, R34, R17, RZ ;  /* 0x000000112205e224 */ /* 0x002fe200078e02ff */
[C---:B------:R-:W-:Y:S01]  /*eaf0*/  ISETP.LT.OR P4, PT, R0.reuse, 0x19, !P1 ;  /* 0x000000190000780c */ /* 0x040fe20004f81670 */
[----:B------:R-:W-:Y:S01]  /*eb00*/  @!P5 STG.E.U8 desc[UR36][R6.64+0x10], R11 ;  /* 0x0000100b0600d986 */ /* 0x000fe2000c101124 */
[----:B------:R-:W-:-:S03]  /*eb10*/  ISETP.LT.OR P5, PT, R0, 0x1a, !P1 ;  /* 0x0000001a0000780c */ /* 0x000fc60004fa1670 */
[----:B------:R-:W-:Y:S01]  /*eb20*/  @!P2 STG.E.U8 desc[UR36][R6.64+0x11], R33 ;  /* 0x000011210600a986 */ /* 0x000fe2000c101124 */
[----:B------:R-:W-:-:S03]  /*eb30*/  ISETP.LT.OR P2, PT, R0, 0x19, !P3 ;  /* 0x000000190000780c */ /* 0x000fc60005f41670 */
[----:B------:R1:W-:Y:S01]  /*eb40*/  @!P6 STG.E.U8 desc[UR36][R8.64+0x10], R5 ;  /* 0x000010050800e986 */ /* 0x0003e2000c101124 */
[----:B------:R-:W-:Y:S01]  /*eb50*/  ISETP.LT.OR P6, PT, R0, 0x1a, !P3 ;  /* 0x0000001a0000780c */ /* 0x000fe20005fc1670 */
[-C--:B------:R-:W-:Y:S02]  /*eb60*/  @!P0 IMAD R35, R35, R17.reuse, RZ ;  /* 0x0000001123238224 */ /* 0x080fe400078e02ff */
[-C--:B0-----:R-:W-:Y:S02]  /*eb70*/  @!P4 IMAD R3, R36, R17.reuse, RZ ;  /* 0x000000112403c224 */ /* 0x081fe400078e02ff */
[-C--:B------:R-:W-:Y:S01]  /*eb80*/  @!P5 IMAD R37, R37, R17.reuse, RZ ;  /* 0x000000112525d224 */ /* 0x080fe200078e02ff */
[----:B------:R-:W-:Y:S01]  /*eb90*/  @!P0 STG.E.U8 desc[UR36][R8.64+0x11], R35 ;  /* 0x0000112308008986 */ /* 0x000fe2000c101124 */
[----:B------:R-:W-:Y:S02]  /*eba0*/  ISETP.LT.OR P0, PT, R0, 0x22, !P1 ;  /* 0x000000220000780c */ /* 0x000fe40004f01670 */
[----:B-1----:R-:W-:-:S04]  /*ebb0*/  @!P2 IMAD R5, R38, R17, RZ ;  /* 0x000000112605a224 */ /* 0x002fc800078e02ff */
[----:B------:R-:W-:Y:S01]  /*ebc0*/  @!P6 IMAD R39, R39, R17, RZ ;  /* 0x000000112727e224 */ /* 0x000fe200078e02ff */
[----:B------:R0:W-:Y:S01]  /*ebd0*/  @!P4 STG.E.U8 desc[UR36][R6.64+0x18], R3 ;  /* 0x000018030600c986 */ /* 0x0001e2000c101124 */
[----:B------:R-:W-:-:S03]  /*ebe0*/  ISETP.LT.OR P4, PT, R0, 0x21, !P1 ;  /* 0x000000210000780c */ /* 0x000fc60004f81670 */
        /* <DEDUP_REMOVED lines=216> */
[-C--:B0-----:R-:W-:Y:S02]  /*f970*/  @!P4 IMAD R3, R110, R17.reuse, RZ ;  /* 0x000000116e03c224 */ /* 0x081fe400078e02ff */
[-C--:B------:R-:W-:Y:S02]  /*f980*/  @!P0 IMAD R111, R111, R17.reuse, RZ ;  /* 0x000000116f6f8224 */ /* 0x080fe400078e02ff */
[-C--:B------:R-:W-:Y:S01]  /*f990*/  @!P5 IMAD R11, R112, R17.reuse, RZ ;  /* 0x00000011700bd224 */ /* 0x080fe200078e02ff */
[----:B------:R0:W-:Y:S03]  /*f9a0*/  @!P4 STG.E.U8 desc[UR36][R8.64+0xa8], R3 ;  /* 0x0000a8030800c986 */ /* 0x0001e6000c101124 */
[-C--:B------:R-:W-:Y:S01]  /*f9b0*/  @!P2 IMAD R113, R113, R17.reuse, RZ ;  /* 0x000000117171a224 */ /* 0x080fe200078e02ff */
[----:B------:R-:W-:Y:S03]  /*f9c0*/  @!P0 STG.E.U8 desc[UR36][R8.64+0xa9], R111 ;  /* 0x0000a96f08008986 */ /* 0x000fe6000c101124 */
[----:B-1----:R-:W-:Y:S01]  /*f9d0*/  @!P6 IMAD R5, R114, R17, RZ ;  /* 0x000000117205e224 */ /* 0x002fe200078e02ff */
[C---:B------:R-:W-:Y:S01]  /*f9e0*/  ISETP.LT.OR P0, PT, R0.reuse, 0xb2, !P3 ;  /* 0x000000b20000780c */ /* 0x040fe20005f01670 */
[----:B------:R-:W-:Y:S01]  /*f9f0*/  @!P5 STG.E.U8 desc[UR36][R6.64+0xb0], R11 ;  /* 0x0000b00b0600d986 */ /* 0x000fe2000c101124 */
[----:B------:R-:W-:-:S02]  /*fa00*/  ISETP.LT.OR P5, PT, R0, 0xba, !P1 ;  /* 0x000000ba0000780c */ /* 0x000fc40004fa1670 */
[C---:B------:R-:W-:Y:S01]  /*fa10*/  ISETP.LT.OR P4, PT, R0.reuse, 0xb9, !P1 ;  /* 0x000000b90000780c */ /* 0x040fe20004f81670 */
[----:B------:R-:W-:Y:S01]  /*fa20*/  @!P2 STG.E.U8 desc[UR36][R6.64+0xb1], R113 ;  /* 0x0000b1710600a986 */ /* 0x000fe2000c101124 */
[----:B------:R-:W-:-:S03]  /*fa30*/  ISETP.LT.OR P2, PT, R0, 0xb9, !P3 ;  /* 0x000000b90000780c */ /* 0x000fc60005f41670 */
[----:B------:R1:W-:Y:S01]  /*fa40*/  @!P6 STG.E.U8 desc[UR36][R8.64+0xb0], R5 ;  /* 0x0000b0050800e986 */ /* 0x0003e2000c101124 */
[----:B------:R-:W-:-:S03]  /*fa50*/  ISETP.LT.OR P6, PT, R0, 0xba, !P3 ;  /* 0x000000ba0000780c */ /* 0x000fc60005fc1670 */
[-C--:B------:R-:W-:Y:S02]  /*fa60*/  @!P0 IMAD R115, R115, R17.reuse, RZ ;  /* 0x0000001173738224 */ /* 0x080fe400078e02ff */
[-C--:B------:R-:W-:Y:S02]  /*fa70*/  @!P5 IMAD R117, R117, R17.reuse, RZ ;  /* 0x000000117575d224 */ /* 0x080fe400078e02ff */
[-C--:B0-----:R-:W-:Y:S01]  /*fa80*/  @!P4 IMAD R3, R116, R17.reuse, RZ ;  /* 0x000000117403c224 */ /* 0x081fe200078e02ff */
[----:B------:R-:W-:Y:S01]  /*fa90*/  @!P0 STG.E.U8 desc[UR36][R8.64+0xb1], R115 ;  /* 0x0000b17308008986 */ /* 0x000fe2000c101124 */
[----:B------:R-:W-:Y:S01]  /*faa0*/  ISETP.LT.OR P0, PT, R0, 0xc1, !P1 ;  /* 0x000000c10000780c */ /* 0x000fe20004f01670 */
[----:B-1----:R-:W-:-:S03]  /*fab0*/  @!P2 IMAD R5, R118, R17, RZ ;  /* 0x000000117605a224 */ /* 0x002fc600078e02ff */
[----:B------:R-:W-:Y:S01]  /*fac0*/  @!P6 IMAD R119, R119, R17, RZ ;  /* 0x000000117777e224 */ /* 0x000fe200078e02ff */
[----:B------:R-:W-:Y:S01]  /*fad0*/  @!P5 STG.E.U8 desc[UR36][R6.64+0xb9], R117 ;  /* 0x0000b9750600d986 */ /* 0x000fe2000c101124 */
[----:B------:R-:W-:-:S03]  /*fae0*/  ISETP.LT.OR P5, PT, R0, 0xc2, !P1 ;  /* 0x000000c20000780c */ /* 0x000fc60004fa1670 */
[----:B------:R0:W-:Y:S01]  /*faf0*/  @!P4 STG.E.U8 desc[UR36][R6.64+0xb8], R3 ;  /* 0x0000b8030600c986 */ /* 0x0001e2000c101124 */
[----:B------:R-:W-:-:S03]  /*fb00*/  ISETP.LT.OR P4, PT, R0, 0xc1, !P3 ;  /* 0x000000c10000780c */ /* 0x000fc60005f81670 */
[----:B------:R-:W-:Y:S01]  /*fb10*/  @!P6 STG.E.U8 desc[UR36][R8.64+0xb9], R119 ;  /* 0x0000b9770800e986 */ /* 0x000fe2000c101124 */
[----:B------:R-:W-:-:S03]  /*fb20*/  ISETP.LT.OR P6, PT, R0, 0xc2, !P3 ;  /* 0x000000c20000780c */ /* 0x000fc60005fc1670 */
[----:B------:R1:W-:Y:S01]  /*fb30*/  @!P2 STG.E.U8 desc[UR36][R8.64+0xb8], R5 ;  /* 0x0000b8050800a986 */ /* 0x0003e2000c101124 */
[----:B------:R-:W-:Y:S01]  /*fb40*/  ISETP.LT.OR P2, PT, R0, 0xc9, !P1 ;  /* 0x000000c90000780c */ /* 0x000fe20004f41670 */
[-C--:B------:R-:W-:Y:S02]  /*fb50*/  @!P0 IMAD R11, R120, R17.reuse, RZ ;  /* 0x00000011780b8224 */ /* 0x080fe400078e02ff */
[-C--:B------:R-:W-:Y:S02]  /*fb60*/  @!P5 IMAD R121, R121, R17.reuse, RZ ;  /* 0x000000117979d224 */ /* 0x080fe400078e02ff */
[-C--:B0-----:R-:W-:Y:S01]  /*fb70*/  @!P4 IMAD R3, R122, R17.reuse, RZ ;  /* 0x000000117a03c224 */ /* 0x081fe200078e02ff */
[----:B------:R0:W-:Y:S03]  /*fb80*/  @!P0 STG.E.U8 desc[UR36][R6.64+0xc0], R11 ;  /* 0x0000c00b06008986 */ /* 0x0001e6000c101124 */
[-C--:B------:R-:W-:Y:S01]  /*fb90*/  @!P6 IMAD R123, R123, R17.reuse, RZ ;  /* 0x000000117b7be224 */ /* 0x080fe200078e02ff */
[----:B------:R-:W-:Y:S01]  /*fba0*/  ISETP.LT.OR P0, PT, R0, 0xca, !P1 ;  /* 0x000000ca0000780c */ /* 0x000fe20004f01670 */
[----:B------:R-:W-:Y:S02]  /*fbb0*/  @!P5 STG.E.U8 desc[UR36][R6.64+0xc1], R121 ;  /* 0x0000c1790600d986 */ /* 0x000fe4000c101124 */
[----:B-1----:R-:W-:Y:S01]  /*fbc0*/  @!P2 IMAD R5, R124, R17, RZ ;  /* 0x000000117c05a224 */ /* 0x002fe200078e02ff */
[C---:B------:R-:W-:Y:S01]  /*fbd0*/  ISETP.LT.OR P5, PT, R0.reuse, 0xc9, !P3 ;  /* 0x000000c90000780c */ /* 0x040fe20005fa1670 */
[----:B------:R1:W-:Y:S01]  /*fbe0*/  @!P4 STG.E.U8 desc[UR36][R8.64+0xc0], R3 ;  /* 0x0000c0030800c986 */ /* 0x0003e2000c101124 */
        /* <DEDUP_REMOVED lines=8> */
[----:B------:R-:W-:Y:S03]  /*fc70*/  @!P0 STG.E.U8 desc[UR36][R6.64+0xc9], R125 ;  /* 0x0000c97d06008986 */ /* 0x000fe6000c101124 */
[-C--:B-1----:R-:W-:Y:S01]  /*fc80*/  @!P6 IMAD R3, R128, R17.reuse, RZ ;  /* 0x000000118003e224 */ /* 0x082fe200078e02ff */
[----:B------:R0:W-:Y:S03]  /*fc90*/  @!P5 STG.E.U8 desc[UR36][R8.64+0xc8], R11 ;  /* 0x0000c80b0800d986 */ /* 0x0001e6000c101124 */
[----:B------:R-:W-:Y:S01]  /*fca0*/  @!P2 IMAD R129, R129, R17, RZ ;  /* 0x000000118181a224 */ /* 0x000fe200078e02ff */
[C---:B------:R-:W-:Y:S01]  /*fcb0*/  ISETP.LT.OR P0, PT, R0.reuse, 0xd1, !P3 ;  /* 0x000000d10000780c */ /* 0x040fe20005f01670 */
[----:B------:R-:W-:Y:S01]  /*fcc0*/  @!P4 STG.E.U8 desc[UR36][R8.64+0xc9], R127 ;  /* 0x0000c97f0800c986 */ /* 0x000fe2000c101124 */
[----:B------:R-:W-:-:S02]  /*fcd0*/  ISETP.LT.OR P5, PT, R0, 0xd2, !P3 ;  /* 0x000000d20000780c */ /* 0x000fc40005fa1670 */
[C---:B------:R-:W-:Y:S01]  /*fce0*/  ISETP.LT.OR P4, PT, R0.reuse, 0xd9, !P1 ;  /* 0x000000d90000780c */ /* 0x040fe20004f81670 */
[----:B------:R1:W-:Y:S01]  /*fcf0*/  @!P6 STG.E.U8 desc[UR36][R6.64+0xd0], R3 ;  /* 0x0000d0030600e986 */ /* 0x0003e2000c101124 */
[----:B------:R-:W-:-:S03]  /*fd00*/  ISETP.LT.OR P6, PT, R0, 0xda, !P1 ;  /* 0x000000da0000780c */ /* 0x000fc60004fc1670 */
[----:B------:R-:W-:Y:S01]  /*fd10*/  @!P2 STG.E.U8 desc[UR36][R6.64+0xd1], R129 ;  /* 0x0000d1810600a986 */ /* 0x000fe2000c101124 */
[----:B------:R-:W-:-:S03]  /*fd20*/  ISETP.LT.OR P2, PT, R0, 0xd9, !P3 ;  /* 0x000000d90000780c */ /* 0x000fc60005f41670 */
[-C--:B--2---:R-:W-:Y:S02]  /*fd30*/  @!P0 IMAD R5, R130, R17.reuse, RZ ;  /* 0x0000001182058224 */ /* 0x084fe400078e02ff */
[-C--:B------:R-:W-:Y:S02]  /*fd40*/  @!P5 IMAD R131, R131, R17.reuse, RZ ;  /* 0x000000118383d224 */ /* 0x080fe400078e02ff */
[-C--:B0-----:R-:W-:Y:S02]  /*fd50*/  @!P4 IMAD R11, R132, R17.reuse, RZ ;  /* 0x00000011840bc224 */ /* 0x081fe400078e02ff */
[-C--:B------:R-:W-:Y:S01]  /*fd60*/  @!P6 IMAD R133, R133, R17.reuse, RZ ;  /* 0x000000118585e224 */ /* 0x080fe200078e02ff */
[----:B------:R0:W-:Y:S03]  /*fd70*/  @!P0 STG.E.U8 desc[UR36][R8.64+0xd0], R5 ;  /* 0x0000d00508008986 */ /* 0x0001e6000c101124 */
[----:B-1----:R-:W-:Y:S01]  /*fd80*/  @!P2 IMAD R3, R134, R17, RZ ;  /* 0x000000118603a224 */ /* 0x002fe200078e02ff */
[----:B------:R-:W-:Y:S01]  /*fd90*/  @!P5 STG.E.U8 desc[UR36][R8.64+0xd1], R131 ;  /* 0x0000d1830800d986 */ /* 0x000fe2000c101124 */
[----:B------:R-:W-:-:S02]  /*fda0*/  ISETP.LT.OR P0, PT, R0, 0xda, !P3 ;  /* 0x000000da0000780c */ /* 0x000fc40005f01670 */
        /* <DEDUP_REMOVED lines=14> */
[----:B------:R-:W-:Y:S01]  /*fe90*/  @!P4 STG.E.U8 desc[UR36][R6.64+0xe1], R137 ;  /* 0x0000e1890600c986 */ /* 0x000fe2000c101124 */
[----:B------:R-:W-:-:S02]  /*fea0*/  ISETP.LT.OR P0, PT, R0, 0xe9, !P1 ;  /* 0x000000e90000780c */ /* 0x000fc40004f01670 */
[C---:B------:R-:W-:Y:S01]  /*feb0*/  ISETP.LT.OR P4, PT, R0.reuse, 0xea, !P1 ;  /* 0x000000ea0000780c */ /* 0x040fe20004f81670 */
[----:B------:R1:W-:Y:S01]  /*fec0*/  @!P6 STG.E.U8 desc[UR36][R8.64+0xe0], R11 ;  /* 0x0000e00b0800e986 */ /* 0x0003e2000c101124 */
[C---:B------:R-:W-:Y:S02]  /*fed0*/  ISETP.LT.OR P6, PT, R0.reuse, 0xe9, !P3 ;  /* 0x000000e90000780c */ /* 0x040fe40005fc1670 */
[C---:B------:R-:W-:Y:S01]  /*fee0*/  ISETP.LT.OR P5, PT, R0.reuse, 0xea, !P3 ;  /* 0x000000ea0000780c */ /* 0x040fe20005fa1670 */
[----:B------:R-:W-:Y:S01]  /*fef0*/  @!P2 STG.E.U8 desc[UR36][R8.64+0xe1], R139 ;  /* 0x0000e18b0800a986 */ /* 0x000fe2000c101124 */
[----:B------:R-:W-:-:S05]  /*ff00*/  ISETP.LT.OR P2, PT, R0, 0xf1, !P1 ;  /* 0x000000f10000780c */ /* 0x000fca0004f41670 */
[-C--:B--2---:R-:W-:Y:S02]  /*ff10*/  @!P0 IMAD R3, R140, R17.reuse, RZ ;  /* 0x000000118c038224 */ /* 0x084fe400078e02ff */
[-C--:B------:R-:W-:Y:S02]  /*ff20*/  @!P4 IMAD R141, R141, R17.reuse, RZ ;  /* 0x000000118d8dc224 */ /* 0x080fe400078e02ff */
[-C--:B0-----:R-:W-:Y:S02]  /*ff30*/  @!P6 IMAD R5, R142, R17.reuse, RZ ;  /* 0x000000118e05e224 */ /* 0x081fe400078e02ff */
[-C--:B------:R-:W-:Y:S02]  /*ff40*/  @!P5 IMAD R143, R143, R17.reuse, RZ ;  /* 0x000000118f8fd224 */ /* 0x080fe400078e02ff */
[----:B-1----:R-:W-:Y:S01]  /*ff50*/  @!P2 IMAD R11, R144, R17, RZ ;  /* 0x00000011900ba224 */ /* 0x002fe200078e02ff */
[----:B------:R0:W-:Y:S01]  /*ff60*/  @!P0 STG.E.U8 desc[UR36][R6.64+0xe8], R3 ;  /* 0x0000e80306008986 */ /* 0x0001e2000c101124 */
[----:B------:R-:W-:-:S03]  /*ff70*/  ISETP.LT.OR P0, PT, R0, 0xf2, !P1 ;  /* 0x000000f20000780c */ /* 0x000fc60004f01670 */
[----:B------:R-:W-:Y:S01]  /*ff80*/  @!P4 STG.E.U8 desc[UR36][R6.64+0xe9], R141 ;  /* 0x0000e98d0600c986 */ /* 0x000fe2000c101124 */
[----:B------:R-:W-:-:S03]  /*ff90*/  ISETP.LT.OR P4, PT, R0, 0xf1, !P3 ;  /* 0x000000f10000780c */ /* 0x000fc60005f81670 */
[----:B------:R-:W-:Y:S01]  /*ffa0*/  @!P6 STG.E.U8 desc[UR36][R8.64+0xe8], R5 ;  /* 0x0000e8050800e986 */ /* 0x000fe2000c101124 */
[----:B------:R-:W-:-:S03]  /*ffb0*/  ISETP.LT.OR P6, PT, R0, 0xf2, !P3 ;  /* 0x000000f20000780c */ /* 0x000fc60005fc1670 */
[----:B------:R-:W-:Y:S01]  /*ffc0*/  @!P5 STG.E.U8 desc[UR36][R8.64+0xe9], R143 ;  /* 0x0000e98f0800d986 */ /* 0x000fe2000c101124 */
[----:B------:R-:W-:-:S03]  /*ffd0*/  ISETP.LT.OR P5, PT, R0, 0xf9, !P3 ;  /* 0x000000f90000780c */ /* 0x000fc60005fa1670 */
[----:B------:R1:W-:Y:S01]  /*ffe0*/  @!P2 STG.E.U8 desc[UR36][R6.64+0xf0], R11 ;  /* 0x0000f00b0600a986 */ /* 0x0003e2000c101124 */
[C---:B------:R-:W-:Y:S02]  /*fff0*/  ISETP.LT.OR P2, PT, R0.reuse, 0xf9, !P1 ;  /* 0x000000f90000780c */ /* 0x040fe40004f41670 */
[C---:B------:R-:W-:Y:S02]  /*10000*/  ISETP.LT.OR P1, PT, R0.reuse, 0xfa, !P1 ;  /* 0x000000fa0000780c */ /* 0x040fe40004f21670 */
[----:B------:R-:W-:Y:S01]  /*10010*/  ISETP.LT.OR P3, PT, R0, 0xfa, !P3 ;  /* 0x000000fa0000780c */ /* 0x000fe20005f61670 */
[-C--:B------:R-:W-:Y:S02]  /*10020*/  @!P0 IMAD R145, R145, R17.reuse, RZ ;  /* 0x0000001191918224 */ /* 0x080fe400078e02ff */
[-C--:B0-----:R-:W-:Y:S02]  /*10030*/  @!P4 IMAD R3, R146, R17.reuse, RZ ;  /* 0x000000119203c224 */ /* 0x081fe400078e02ff */
[----:B------:R-:W-:-:S02]  /*10040*/  @!P6 IMAD R147, R147, R17, RZ ;  /* 0x000000119393e224 */ /* 0x000fc400078e02ff */
[-C--:B-1----:R-:W-:Y:S02]  /*10050*/  @!P5 IMAD R11, R150, R17.reuse, RZ ;  /* 0x00000011960bd224 */ /* 0x082fe400078e02ff */
[-C--:B------:R-:W-:Y:S02]  /*10060*/  @!P2 IMAD R5, R148, R17.reuse, RZ ;  /* 0x000000119405a224 */ /* 0x080fe400078e02ff */
[-C--:B------:R-:W-:Y:S02]  /*10070*/  @!P1 IMAD R149, R149, R17.reuse, RZ ;  /* 0x0000001195959224 */ /* 0x080fe400078e02ff */
[----:B------:R-:W-:Y:S01]  /*10080*/  @!P3 IMAD R151, R151, R17, RZ ;  /* 0x000000119797b224 */ /* 0x000fe200078e02ff */
[----:B------:R0:W-:Y:S04]  /*10090*/  @!P0 STG.E.U8 desc[UR36][R6.64+0xf1], R145 ;  /* 0x0000f19106008986 */ /* 0x0001e8000c101124 */
[----:B------:R0:W-:Y:S04]  /*100a0*/  @!P4 STG.E.U8 desc[UR36][R8.64+0xf0], R3 ;  /* 0x0000f0030800c986 */ /* 0x0001e8000c101124 */
[----:B------:R0:W-:Y:S04]  /*100b0*/  @!P6 STG.E.U8 desc[UR36][R8.64+0xf1], R147 ;  /* 0x0000f1930800e986 */ /* 0x0001e8000c101124 */
[----:B------:R0:W-:Y:S04]  /*100c0*/  @!P2 STG.E.U8 desc[UR36][R6.64+0xf8], R5 ;  /* 0x0000f8050600a986 */ /* 0x0001e8000c101124 */
[----:B------:R0:W-:Y:S04]  /*100d0*/  @!P1 STG.E.U8 desc[UR36][R6.64+0xf9], R149 ;  /* 0x0000f99506009986 */ /* 0x0001e8000c101124 */
[----:B------:R0:W-:Y:S04]  /*100e0*/  @!P5 STG.E.U8 desc[UR36][R8.64+0xf8], R11 ;  /* 0x0000f80b0800d986 */ /* 0x0001e8000c101124 */
[----:B------:R0:W-:Y:S02]  /*100f0*/  @!P3 STG.E.U8 desc[UR36][R8.64+0xf9], R151 ;  /* 0x0000f9970800b986 */ /* 0x0001e4000c101124 */
.L_x_542:
[----:B------:R-:W-:Y:S05]  /*10100*/  BSYNC B0 ;  /* 0x0000000000007941 */ /* 0x000fea0003800000 */
.L_x_28:
[----:B0-----:R-:W2:Y:S04]  /*10110*/  LDL.LU R3, [R1+0x200] ;  /* 0x0002000001037983 */ /* 0x001ea80000300800 */
[----:B------:R-:W2:Y:S01]  /*10120*/  LDL.LU R2, [R1+0x204] ;  /* 0x0002040001027983 */ /* 0x000ea20000300800 */
[----:B------:R-:W-:Y:S01]  /*10130*/  ULDC UR4, c[0x0][0xc] ;  /* 0x0000030000047ab9 */ /* 0x000fe20000000800 */
[----:B------:R-:W-:Y:S01]  /*10140*/  ULDC UR5, c[0x0][0x10] ;  /* 0x0000040000057ab9 */ /* 0x000fe20000000800 */
[----:B------:R-:W2:Y:S01]  /*10150*/  LDC R5, c[0x0][0x14] ;  /* 0x00000500ff057b82 */ /* 0x000ea20000000800 */
[----:B------:R-:W-:Y:S01]  /*10160*/  UIMAD.WIDE.U32 UR4, UR4, UR5, URZ ;  /* 0x00000005040472a5 */ /* 0x000fe2000f8e003f */
[----:B------:R-:W-:Y:S01]  /*10170*/  PRMT R0, RZ, 0x7610, R0 ;  /* 0x00007610ff007816 */ /* 0x000fe20000000000 */
[----:B------:R-:W-:Y:S01]  /*10180*/  UMOV UR41, 0xffffffff ;  /* 0xffffffff00297882 */ /* 0x000fe20000000000 */
[----:B------:R-:W-:-:S03]  /*10190*/  UMOV UR44, 0xffffffff ;  /* 0xffffffff002c7882 */ /* 0x000fc60000000000 */
[----:B--2---:R-:W-:-:S04]  /*101a0*/  IMAD.WIDE.U32 R2, R5, UR4, R2 ;  /* 0x0000000405027c25 */ /* 0x004fc8000f8e0002 */
[----:B------:R-:W-:Y:S01]  /*101b0*/  IMAD R5, R5, UR5, RZ ;  /* 0x0000000505057c24 */ /* 0x000fe2000f8e02ff */
[----:B------:R-:W-:Y:S01]  /*101c0*/  ULDC.64 UR4, c[0x0][0x650] ;  /* 0x0001940000047ab9 */ /* 0x000fe20000000a00 */
[----:B-1-3--:R-:W-:Y:S01]  /*101d0*/  IMAD.MOV.U32 R6, RZ, RZ, R2 ;  /* 0x000000ffff067224 */ /* 0x00afe200078e0002 */
[----:B------:R-:W-:Y:S01]  /*101e0*/  ISETP.GE.U32.AND P0, PT, R2, UR4, PT ;  /* 0x0000000402007c0c */ /* 0x000fe2000bf06070 */
[----:B------:R-:W-:-:S05]  /*101f0*/  IMAD.IADD R4, R3, 0x1, R5 ;  /* 0x0000000103047824 */ /* 0x000fca00078e0205 */
[----:B------:R0:W-:Y:S01]  /*10200*/  STL [R1+0x200], R4 ;  /* 0x0002000401007387 */ /* 0x0001e20000100800 */
[----:B------:R-:W-:-:S03]  /*10210*/  ISETP.GE.U32.AND.EX P0, PT, R4, UR5, PT, P0 ;  /* 0x0000000504007c0c */ /* 0x000fc6000bf06100 */
[----:B------:R0:W-:Y:S10]  /*10220*/  STL [R1+0x204], R6 ;  /* 0x0002040601007387 */ /* 0x0001f40000100800 */
[----:B0-----:R-:W-:Y:S05]  /*10230*/  @P0 BRA `(.L_x_543) ;  /* 0x0000000400880947 */ /* 0x001fea0003800000 */
[----:B------:R-:W0:Y:S01]  /*10240*/  S2UR UR6, SR_CTAID.X ;  /* 0x00000000000679c3 */ /* 0x000e220000002500 */
[----:B------:R-:W-:Y:S01]  /*10250*/  ULDC.64 UR12, c[0x0][0x628] ;  /* 0x00018a00000c7ab9 */ /* 0x000fe20000000a00 */
[----:B------:R-:W-:Y:S01]  /*10260*/  ULDC UR4, c[0x0][0x150] ;  /* 0x0000540000047ab9 */ /* 0x000fe20000000800 */
[----:B------:R-:W-:Y:S01]  /*10270*/  ISETP.NE.U32.AND P0, PT, RZ, UR12, PT ;  /* 0x0000000cff007c0c */ /* 0x000fe2000bf05070 */
[----:B------:R-:W-:Y:S01]  /*10280*/  ULDC UR15, c[0x0][0x630] ;  /* 0x00018c00000f7ab9 */ /* 0x000fe20000000800 */
[----:B------:R-:W-:Y:S01]  /*10290*/  R2UR UR16, R6 ;  /* 0x00000000061072ca */ /* 0x000fe200000e0000 */
[----:B------:R-:W-:Y:S01]  /*102a0*/  ULDC UR19, c[0x0][0x154] ;  /* 0x0000550000137ab9 */ /* 0x000fe20000000800 */
[----:B------:R-:W-:Y:S01]  /*102b0*/  ISETP.NE.AND.EX P0, PT, RZ, UR13, PT, P0 ;  /* 0x0000000dff007c0c */ /* 0x000fe2000bf05300 */
[----:B------:R-:W1:Y:S01]  /*102c0*/  S2UR UR18, SR_CTAID.Y ;  /* 0x00000000001279c3 */ /* 0x000e620000002600 */
[----:B------:R-:W-:Y:S02]  /*102d0*/  R2UR UR17, R4 ;  /* 0x00000000041172ca */ /* 0x000fe400000e0000 */
[----:B------:R-:W-:-:S02]  /*102e0*/  R2UR UR10, R6 ;  /* 0x00000000060a72ca */ /* 0x000fc400000e0000 */
[----:B------:R-:W-:Y:S02]  /*102f0*/  R2UR UR11, R4 ;  /* 0x00000000040b72ca */ /* 0x000fe400000e0000 */
[----:B0-----:R-:W-:-:S05]  /*10300*/  I2FP.F32.U32 R0, UR6 ;  /* 0x0000000600007c45 */ /* 0x001fca0008201000 */
[----:B------:R-:W-:-:S04]  /*10310*/  FMUL R0, R0, UR4 ;  /* 0x0000000400007c20 */ /* 0x000fc80008400000 */
[----:B------:R0:W2:Y:S01]  /*10320*/  F2I.U32.TRUNC.NTZ R2, R0 ;  /* 0x0000000000027305 */ /* 0x0000a2000020f000 */
[----:B-1----:R-:W-:Y:S05]  /*10330*/  @!P0 BRA `(.L_x_544) ;  /* 0x0000000000308947 */ /* 0x002fea0003800000 */
        /* <DEDUP_REMOVED lines=12> */
.L_x_544:
[----:B------:R-:W-:Y:S01]  /*10400*/  USHF.R.U64 UR44, UR10, UR15, UR11 ;  /* 0x0000000f0a2c7299 */ /* 0x000fe2000800120b */
[----:B0-----:R-:W-:Y:S01]  /*10410*/  I2FP.F32.U32 R0, UR18 ;  /* 0x0000001200007c45 */ /* 0x001fe20008201000 */
[----:B------:R-:W-:Y:S02]  /*10420*/  USHF.R.U32.HI UR4, URZ, UR15, UR11 ;  /* 0x0000000f3f047299 */ /* 0x000fe4000801160b */
        /* <DEDUP_REMOVED lines=8> */
[----:B------:R-:W-:Y:S01]  /*104b0*/  UIMAD.WIDE.U32 UR8, UR10, UR12, UR8 ;  /* 0x0000000c0a0872a5 */ /* 0x000fe2000f8e0008 */
[----:B--2---:R-:W-:Y:S01]  /*104c0*/  R2UR UR12, R2 ;  /* 0x00000000020c72ca */ /* 0x004fe200000e0000 */
[----:B------:R-:W-:Y:S01]  /*104d0*/  UIMAD UR10, UR10, UR13, UR4 ;  /* 0x0000000d0a0a72a4 */ /* 0x000fe2000f8e0204 */
[----:B------:R-:W-:Y:S01]  /*104e0*/  ULDC UR11, c[0x0][0x618] ;  /* 0x00018600000b7ab9 */ /* 0x000fe20000000800 */
[----:B------:R-:W-:Y:S02]  /*104f0*/  ULDC UR21, c[0x0][0x658] ;  /* 0x0001960000157ab9 */ /* 0x000fe40000000800 */
[----:B------:R-:W-:Y:S01]  /*10500*/  UIADD3 UR9, UR9, UR10, URZ ;  /* 0x0000000a09097290 */ /* 0x000fe2000fffe03f */
[----:B------:R-:W-:Y:S01]  /*10510*/  UMOV UR15, 0xffffffff ;  /* 0xffffffff000f7882 */ /* 0x000fe20000000000 */
[----:B------:R-:W-:Y:S01]  /*10520*/  ULDC.64 UR4, c[0x0][0x640] ;  /* 0x0001900000047ab9 */ /* 0x000fe20000000a00 */
[----:B------:R-:W-:Y:S01]  /*10530*/  USHF.L.U32 UR15, UR15, UR21, URZ ;  /* 0x000000150f0f7299 */ /* 0x000fe2000800063f */
[----:B------:R-:W-:Y:S01]  /*10540*/  ISETP.NE.U32.AND P0, PT, RZ, UR4, PT ;  /* 0x00000004ff007c0c */ /* 0x000fe2000bf05070 */
[----:B------:R-:W-:-:S02]  /*10550*/  USHF.R.U64 UR16, UR8, UR11, UR9 ;  /* 0x0000000b08107299 */ /* 0x000fc40008001209 */
[----:B------:R-:W-:Y:S01]  /*10560*/  USHF.R.U32.HI UR8, URZ, UR11, UR9 ;  /* 0x0000000b3f087299 */ /* 0x000fe20008011609 */
[----:B0-----:R-:W-:Y:S01]  /*10570*/  R2UR UR14, R0 ;  /* 0x00000000000e72ca */ /* 0x001fe200000e0000 */
[----:B------:R-:W-:Y:S01]  /*10580*/  ULDC UR17, c[0x0][0x608] ;  /* 0x0001820000117ab9 */ /* 0x000fe20000000800 */
[----:B------:R-:W-:Y:S01]  /*10590*/  ULOP3.LUT UR42, URZ, UR15, URZ, 0x33, !UPT ;  /* 0x0000000f3f2a7292 */ /* 0x000fe2000f8e333f */
[----:B------:R-:W-:Y:S01]  /*105a0*/  ISETP.NE.AND.EX P0, PT, RZ, UR5, PT, P0 ;  /* 0x00000005ff007c0c */ /* 0x000fe2000bf05300 */
[----:B------:R-:W-:Y:S02]  /*105b0*/  USHF.R.U64 UR15, UR16, UR17, UR8 ;  /* 0x00000011100f7299 */ /* 0x000fe40008001208 */
[----:B------:R-:W-:Y:S02]  /*105c0*/  USHF.R.U32.HI UR8, URZ, UR17, UR8 ;  /* 0x000000113f087299 */ /* 0x000fe40008011608 */
[----:B------:R-:W-:Y:S02]  /*105d0*/  UIADD3 UR12, -UR12, URZ, URZ ;  /* 0x0000003f0c0c7290 */ /* 0x000fe4000fffe13f */
[----:B------:R-:W-:Y:S01]  /*105e0*/  USHF.R.U64 UR17, UR15, UR21, UR8 ;  /* 0x000000150f117299 */ /* 0x000fe20008001208 */
[----:B------:R-:W-:Y:S01]  /*105f0*/  UMOV UR19, 0x1 ;  /* 0x0000000100137882 */ /* 0x000fe20000000000 */
[----:B------:R-:W-:Y:S01]  /*10600*/  ULDC UR13, c[0x0][0x144] ;  /* 0x00005100000d7ab9 */ /* 0x000fe20000000800 */
[----:B------:R-:W-:Y:S01]  /*10610*/  ULDC UR7, c[0x0][0x600] ;  /* 0x0001800000077ab9 */ /* 0x000fe20000000800 */
[----:B------:R-:W-:-:S02]  /*10620*/  USHF.L.U32 UR24, UR19, UR21, URZ ;  /* 0x0000001513187299 */ /* 0x000fc4000800063f */
[----:B------:R-:W-:Y:S02]  /*10630*/  USHF.R.U32.HI UR8, URZ, UR21, UR8 ;  /* 0x000000153f087299 */ /* 0x000fe40008011608 */
[----:B------:R-:W-:Y:S02]  /*10640*/  UIMAD UR21, UR13, UR12, UR6 ;  /* 0x0000000c0d1572a4 */ /* 0x000fe4000f8e0206 */
[----:B------:R-:W-:Y:S02]  /*10650*/  UIADD3 UR20, UR7, -0x1, URZ ;  /* 0xffffffff07147890 */ /* 0x000fe4000fffe03f */
[----:B------:R-:W-:Y:S01]  /*10660*/  UIADD3 UR19, -UR14, URZ, URZ ;  /* 0x0000003f0e137290 */ /* 0x000fe2000fffe13f */
        /* <DEDUP_REMOVED lines=17> */
.L_x_545:
[----:B------:R-:W-:Y:S01]  /*10780*/  UISETP.NE.AND UP0, UPT, UR46, URZ, UPT ;  /* 0x0000003f2e00728c */ /* 0x000fe2000bf05270 */
[----:B------:R-:W-:Y:S01]  /*10790*/  IMAD.MOV.U32 R0, RZ, RZ, 0x1 ;  /* 0x00000001ff007424 */ /* 0x000fe200078e00ff */
[----:B------:R-:W-:Y:S02]  /*107a0*/  USHF.R.U64 UR4, UR6, UR22, UR8 ;  /* 0x0000001606047299 */ /* 0x000fe40008001208 */
[----:B------:R-:W-:Y:S02]  /*107b0*/  ULOP3.LUT UR42, UR15, UR42, URZ, 0xc0, !UPT ;  /* 0x0000002a0f2a7292 */ /* 0x000fe4000f8ec03f */
[----:B------:R-:W-:Y:S02]  /*107c0*/  UIADD3 UR5, -UR4, URZ, URZ ;  /* 0x0000003f04057290 */ /* 0x000fe4000fffe13f */
[----:B------:R-:W-:Y:S02]  /*107d0*/  UIMAD UR42, UR24, UR4, UR42 ;  /* 0x00000004182a72a4 */ /* 0x000fe4000f8e022a */
[----:B------:R-:W-:-:S02]  /*107e0*/  ULOP3.LUT UR16, UR16, UR20, URZ, 0xc0, !UPT ;  /* 0x0000001410107292 */ /* 0x000fc4000f8ec03f */
[----:B------:R-:W-:Y:S02]  /*107f0*/  @UP0 UIMAD UR21, UR25, UR19, UR18 ;  /* 0x00000013191502a4 */ /* 0x000fe4000f8e0212 */
[----:B------:R-:W-:-:S03]  /*10800*/  UIMAD UR4, UR5, UR23, UR17 ;  /* 0x00000017050472a4 */ /* 0x000fc6000f8e0211 */
[----:B------:R-:W-:Y:S01]  /*10810*/  ULDC UR5, c[0x0][0x610] ;  /* 0x0001840000057ab9 */ /* 0x000fe20000000800 */
[----:B------:R-:W-:Y:S02]  /*10820*/  UIMAD UR4, UR4, UR7, UR16 ;  /* 0x00000007040472a4 */ /* 0x000fe4000f8e0210 */
[----:B------:R-:W-:-:S04]  /*10830*/  UIMAD UR42, UR42, UR5, UR21 ;  /* 0x000000052a2a72a4 */ /* 0x000fc8000f8e0215 */
[----:B------:R-:W-:Y:S02]  /*10840*/  USEL UR41, UR4, UR42, !UP0 ;  /* 0x0000002a04297287 */ /* 0x000fe4000c000000 */
[----:B------:R-:W-:-:S12]  /*10850*/  USEL UR42, UR42, UR4, !UP0 ;  /* 0x000000042a2a7287 */ /* 0x000fd8000c000000 */
.L_x_543:
[----:B------:R-:W-:-:S13]  /*10860*/  LOP3.LUT P0, RZ, R0, 0xff, RZ, 0xc0, !PT ;  /* 0x000000ff00ff7812 */ /* 0x000fda000780c0ff */
[----:B------:R-:W-:Y:S05]  /*10870*/  @P0 BRA `(.L_x_546) ;  /* 0xffffff08003c0947 */ /* 0x000fea000383ffff */
[----:B------:R-:W-:Y:S05]  /*10880*/  EXIT ;  /* 0x000000000000794d */ /* 0x000fea0003800000 */
.L_x_3:
[----:B------:R-:W2:Y:S01]  /*10890*/  LDL R5, [R1+0x204] ;  /* 0x0002040001057983 */ /* 0x000ea20000100800 */
[----:B------:R-:W-:-:S03]  /*108a0*/  ULDC.64 UR8, c[0x0][0x650] ;  /* 0x0001940000087ab9 */ /* 0x000fc60000000a00 */
[----:B------:R-:W3:Y:S01]  /*108b0*/  LDL R4, [R1+0x200] ;  /* 0x0002000001047983 */ /* 0x000ee20000100800 */
[----:B------:R-:W-:Y:S01]  /*108c0*/  PRMT R0, RZ, 0x7610, R0 ;  /* 0x00007610ff007816 */ /* 0x000fe20000000000 */
[----:B------:R-:W-:Y:S02]  /*108d0*/  IMAD.MOV.U32 R3, RZ, RZ, -0x1 ;  /* 0xffffffffff037424 */ /* 0x000fe400078e00ff */
[----:B------:R-:W-:Y:S02]  /*108e0*/  IMAD.MOV.U32 R2, RZ, RZ, -0x1 ;  /* 0xffffffffff027424 */ /* 0x000fe400078e00ff */
[----:B------:R-:W-:Y:S01]  /*108f0*/  IMAD.MOV.U32 R9, RZ, RZ, -0x1 ;  /* 0xffffffffff097424 */ /* 0x000fe200078e00ff */
[----:B--2---:R-:W-:-:S04]  /*10900*/  ISETP.GE.U32.AND P0, PT, R5, UR8, PT ;  /* 0x0000000805007c0c */ /* 0x004fc8000bf06070 */
[----:B---3--:R-:W-:-:S13]  /*10910*/  ISETP.GE.U32.AND.EX P0, PT, R4, UR9, PT, P0 ;  /* 0x0000000904007c0c */ /* 0x008fda000bf06100 */
[----:B------:R-:W-:Y:S05]  /*10920*/  @P0 BRA `(.L_x_547) ;  /* 0x00000004008c0947 */ /* 0x000fea0003800000 */
[----:B------:R-:W-:Y:S01]  /*10930*/  I2FP.F32.U32 R0, UR4 ;  /* 0x0000000400007c45 */ /* 0x000fe20008201000 */
[----:B0-----:R-:W-:Y:S01]  /*10940*/  ULDC.64 UR16, c[0x0][0x628] ;  /* 0x00018a0000107ab9 */ /* 0x001fe20000000a00 */
        /* <DEDUP_REMOVED lines=24> */
.L_x_548:
        /* <DEDUP_REMOVED lines=24> */
[----:B------:R-:W-:Y:S01]  /*10c50*/  UMOV UR19, 0x1 ;  /* 0x0000000100137882 */ /* 0x000fe20000000000 */
[----:B------:R-:W-:Y:S01]  /*10c60*/  ULDC UR20, c[0x0][0x608] ;  /* 0x0001820000147ab9 */ /* 0x000fe20000000800 */
[----:B------:R-:W-:Y:S01]  /*10c70*/  USHF.L.U32 UR26, UR19, UR23, URZ ;  /* 0x00000017131a7299 */ /* 0x000fe2000800063f */
[----:B------:R-:W-:Y:S01]  /*10c80*/  ISETP.NE.AND.EX P0, PT, RZ, UR9, PT, P0 ;  /* 0x00000009ff007c0c */ /* 0x000fe2000bf05300 */
[----:B------:R-:W-:Y:S02]  /*10c90*/  USHF.R.U64 UR19, UR18, UR20, UR11 ;  /* 0x0000001412137299 */ /* 0x000fe4000800120b */
[----:B------:R-:W-:Y:S02]  /*10ca0*/  USHF.R.U32.HI UR11, URZ, UR20, UR11 ;  /* 0x000000143f0b7299 */ /* 0x000fe4000801160b */
[----:B------:R-:W-:-:S02]  /*10cb0*/  UIADD3 UR15, -UR15, URZ, URZ ;  /* 0x0000003f0f0f7290 */ /* 0x000fc4000fffe13f */
[----:B------:R-:W-:Y:S01]  /*10cc0*/  USHF.R.U64 UR20, UR19, UR23, UR11 ;  /* 0x0000001713147299 */ /* 0x000fe2000800120b */
[----:B------:R-:W-:Y:S01]  /*10cd0*/  ULDC UR16, c[0x0][0x144] ;  /* 0x0000510000107ab9 */ /* 0x000fe20000000800 */
[----:B------:R-:W-:Y:S01]  /*10ce0*/  ULDC UR6, c[0x0][0x600] ;  /* 0x0001800000067ab9 */ /* 0x000fe20000000800 */
[----:B------:R-:W-:Y:S02]  /*10cf0*/  USHF.R.U32.HI UR11, URZ, UR23, UR11 ;  /* 0x000000173f0b7299 */ /* 0x000fe4000801160b */
[----:B------:R-:W-:Y:S02]  /*10d00*/  UIMAD UR23, UR16, UR15, UR4 ;  /* 0x0000000f101772a4 */ /* 0x000fe4000f8e0204 */
[----:B------:R-:W-:Y:S02]  /*10d10*/  UIADD3 UR22, UR6, -0x1, URZ ;  /* 0xffffffff06167890 */ /* 0x000fe4000fffe03f */
[----:B------:R-:W-:Y:S02]  /*10d20*/  ULOP3.LUT UR27, URZ, UR13, URZ, 0x33, !UPT ;  /* 0x0000000d3f1b7292 */ /* 0x000fe4000f8e333f */
        /* <DEDUP_REMOVED lines=18> */
.L_x_549:
[----:B------:R-:W-:Y:S01]  /*10e50*/  UISETP.NE.AND UP0, UPT, UR46, URZ, UPT ;  /* 0x0000003f2e00728c */ /* 0x000fe2000bf05270 */
[----:B------:R-:W-:Y:S01]  /*10e60*/  IMAD.MOV.U32 R0, RZ, RZ, 0x1 ;  /* 0x00000001ff007424 */ /* 0x000fe200078e00ff */
[----:B------:R-:W-:Y:S01]  /*10e70*/  USHF.R.U64 UR8, UR4, UR24, UR11 ;  /* 0x0000001804087299 */ /* 0x000fe2000800120b */
[----:B------:R-:W-:Y:S01]  /*10e80*/  IMAD.U32 R9, RZ, RZ, UR5 ;  /* 0x00000005ff097e24 */ /* 0x000fe2000f8e00ff */
[----:B------:R-:W-:Y:S02]  /*10e90*/  ULOP3.LUT UR4, UR19, UR27, URZ, 0xc0, !UPT ;  /* 0x0000001b13047292 */ /* 0x000fe4000f8ec03f */
[----:B------:R-:W-:Y:S02]  /*10ea0*/  ULOP3.LUT UR18, UR18, UR22, URZ, 0xc0, !UPT ;  /* 0x0000001612127292 */ /* 0x000fe4000f8ec03f */
[----:B------:R-:W-:-:S03]  /*10eb0*/  UIMAD UR4, UR26, UR8, UR4 ;  /* 0x000000081a0472a4 */ /* 0x000fc6000f8e0204 */
[----:B------:R-:W-:Y:S02]  /*10ec0*/  @UP0 UIMAD UR23, UR28, UR21, UR7 ;  /* 0x000000151c1702a4 */ /* 0x000fe4000f8e0207 */
[----:B------:R-:W-:-:S03]  /*10ed0*/  UIADD3 UR7, -UR8, URZ, URZ ;  /* 0x0000003f08077290 */ /* 0x000fc6000fffe13f */
[----:B------:R-:W-:Y:S01]  /*10ee0*/  ULDC UR8, c[0x0][0x610] ;  /* 0x0001840000087ab9 */ /* 0x000fe20000000800 */
[----:B------:R-:W-:Y:S02]  /*10ef0*/  UIMAD UR7, UR7, UR25, UR20 ;  /* 0x00000019070772a4 */ /* 0x000fe4000f8e0214 */
[----:B------:R-:W-:Y:S02]  /*10f00*/  UIMAD UR4, UR4, UR8, UR23 ;  /* 0x00000008040472a4 */ /* 0x000fe4000f8e0217 */
[----:B------:R-:W-:-:S04]  /*10f10*/  UIMAD UR7, UR7, UR6, UR18 ;  /* 0x00000006070772a4 */ /* 0x000fc8000f8e0212 */
[----:B------:R-:W-:Y:S02]  /*10f20*/  USEL UR6, UR7, UR4, !UP0 ;  /* 0x0000000407067287 */ /* 0x000fe4000c000000 */
[----:B------:R-:W-:-:S04]  /*10f30*/  USEL UR4, UR4, UR7, !UP0 ;  /* 0x0000000704047287 */ /* 0x000fc8000c000000 */
[----:B------:R-:W-:Y:S02]  /*10f40*/  IMAD.U32 R2, RZ, RZ, UR6 ;  /* 0x00000006ff027e24 */ /* 0x000fe4000f8e00ff */
[----:B------:R-:W-:-:S07]  /*10f50*/  IMAD.U32 R3, RZ, RZ, UR4 ;  /* 0x00000004ff037e24 */ /* 0x000fce000f8e00ff */
.L_x_547:
[----:B------:R-:W-:-:S08]  /*10f60*/  NOP ;  /* 0x0000000000007918 */ /* 0x000fd00000000000 */
[----:B0-----:R-:W0:-:S00]  /*10f70*/  USETMAXREG.DEALLOC.CTAPOOL 0x18 ;  /* 0x00000018000079c8 */ /* 0x001e0000080e0500 */
[----:B------:R-:W-:-:S13]  /*10f80*/  ISETP.NE.AND P0, PT, RZ, UR10, PT ;  /* 0x0000000aff007c0c */ /* 0x000fda000bf05270 */
[----:B------:R-:W-:Y:S05]  /*10f90*/  @P0 EXIT ;  /* 0x000000000000094d */ /* 0x000fea0003800000 */
[----:B0-----:R-:W-:Y:S01]  /*10fa0*/  LOP3.LUT P0, RZ, R0, 0xff, RZ, 0xc0, !PT ;  /* 0x000000ff00ff7812 */ /* 0x001fe2000780c0ff */
[----:B------:R-:W-:Y:S02]  /*10fb0*/  IMAD.MOV.U32 R0, RZ, RZ, 0x1 ;  /* 0x00000001ff007424 */ /* 0x000fe400078e00ff */
[----:B------:R-:W-:-:S10]  /*10fc0*/  IMAD.MOV.U32 R6, RZ, RZ, RZ ;  /* 0x000000ffff067224 */ /* 0x000fd400078e00ff */
[----:B------:R-:W-:Y:S05]  /*10fd0*/  @!P0 BRA `(.L_x_550) ;  /* 0x0000000c00648947 */ /* 0x000fea0003800000 */
[----:B------:R-:W0:Y:S01]  /*10fe0*/  S2R R4, SR_TID.X ;  /* 0x0000000000047919 */ /* 0x000e220000002100 */
[----:B------:R-:W-:Y:S01]  /*10ff0*/  ULDC UR4, c[0x0][0x28c] ;  /* 0x0000a30000047ab9 */ /* 0x000fe20000000800 */
[----:B------:R-:W-:Y:S01]  /*11000*/  ULDC UR6, c[0x0][0x658] ;  /* 0x0001960000067ab9 */ /* 0x000fe20000000800 */
[----:B------:R-:W-:Y:S01]  /*11010*/  UIADD3 UR10, UR4, 0x1f, URZ ;  /* 0x0000001f040a7890 */ /* 0x000fe2000fffe03f */
[----:B------:R-:W-:Y:S01]  /*11020*/  BSSY B0, `(.L_x_550) ;  /* 0x00000d4000007945 */ /* 0x000fe20003800000 */
[----:B------:R-:W-:Y:S01]  /*11030*/  UMOV UR7, 0xffffffff ;  /* 0xffffffff00077882 */ /* 0x000fe20000000000 */
[----:B------:R-:W-:Y:S01]  /*11040*/  ULDC UR5, c[0x0][0x600] ;  /* 0x0001800000057ab9 */ /* 0x000fe20000000800 */
[----:B------:R-:W-:Y:S01]  /*11050*/  UMOV UR9, 0x1 ;  /* 0x0000000100097882 */ /* 0x000fe20000000000 */
[----:B------:R-:W-:Y:S01]  /*11060*/  USHF.L.U32 UR7, UR7, UR6, URZ ;  /* 0x0000000607077299 */ /* 0x000fe2000800063f */
[----:B------:R-:W-:Y:S01]  /*11070*/  IMAD.MOV.U32 R8, RZ, RZ, 0x1 ;  /* 0x00000001ff087424 */ /* 0x000fe200078e00ff */
[----:B------:R-:W-:Y:S01]  /*11080*/  UIADD3 UR4, UR5, -0x1, URZ ;  /* 0xffffffff05047890 */ /* 0x000fe2000fffe03f */
[----:B------:R-:W-:Y:S01]  /*11090*/  IMAD.MOV.U32 R0, RZ, RZ, 0x1 ;  /* 0x00000001ff007424 */ /* 0x000fe200078e00ff */
[----:B------:R-:W-:Y:S01]  /*110a0*/  USHF.R.S32.HI UR11, URZ, 0x1f, UR10 ;  /* 0x0000001f3f0b7899 */ /* 0x000fe2000801140a */
[----:B------:R-:W-:Y:S01]  /*110b0*/  IMAD.MOV.U32 R6, RZ, RZ, RZ ;  /* 0x000000ffff067224 */ /* 0x000fe200078e00ff */
[----:B------:R-:W-:Y:S01]  /*110c0*/  ULDC UR8, c[0x0][0xc] ;  /* 0x0000030000087ab9 */ /* 0x000fe20000000800 */
[----:B------:R-:W-:-:S02]  /*110d0*/  USHF.L.U32 UR5, UR9, UR6, URZ ;  /* 0x0000000609057299 */ /* 0x000fc4000800063f */
[----:B------:R-:W-:Y:S01]  /*110e0*/  ULEA.HI UR11, UR11, UR10, URZ, 0x5 ;  /* 0x0000000a0b0b7291 */ /* 0x000fe2000f8f283f */
[----:B------:R-:W-:Y:S01]  /*110f0*/  ULDC UR9, c[0x0][0x10] ;  /* 0x0000040000097ab9 */ /* 0x000fe20000000800 */
[----:B------:R-:W-:Y:S02]  /*11100*/  ULOP3.LUT UR6, URZ, UR7, URZ, 0x33, !UPT ;  /* 0x000000073f067292 */ /* 0x000fe4000f8e333f */
[----:B------:R-:W-:Y:S01]  /*11110*/  UIMAD.WIDE.U32 UR8, UR8, UR9, URZ ;  /* 0x00000009080872a5 */ /* 0x000fe2000f8e003f */
[----:B------:R-:W-:Y:S01]  /*11120*/  ULDC UR7, c[0x0][0x14] ;  /* 0x0000050000077ab9 */ /* 0x000fe20000000800 */
[----:B------:R-:W-:Y:S02]  /*11130*/  USHF.R.S32.HI UR18, URZ, 0x5, UR11 ;  /* 0x000000053f127899 */ /* 0x000fe4000801140b */
[----:B------:R-:W-:Y:S02]  /*11140*/  UIMAD.WIDE.U32 UR20, UR8, UR7, URZ ;  /* 0x00000007081472a5 */ /* 0x000fe4000f8e003f */
[----:B------:R-:W-:-:S02]  /*11150*/  UIMAD UR13, UR9, UR7, URZ ;  /* 0x00000007090d72a4 */ /* 0x000fc4000f8e023f */
[----:B------:R-:W-:Y:S01]  /*11160*/  ULOP3.LUT UR24, UR40, 0x2, URZ, 0xfc, !UPT ;  /* 0x0000000228187892 */ /* 0x000fe2000f8efc3f */
[C---:B0-----:R-:W-:Y:S01]  /*11170*/  LOP3.LUT P2, RZ, R4.reuse, 0x7f, RZ, 0xc0, !PT ;  /* 0x0000007f04ff7812 */ /* 0x041fe2000784c0ff */
[----:B------:R-:W-:Y:S01]  /*11180*/  UIADD3 UR13, UR21, UR13, URZ ;  /* 0x0000000d150d7290 */ /* 0x000fe2000fffe03f */
[----:B------:R-:W-:Y:S01]  /*11190*/  LOP3.LUT P0, RZ, R4, 0x1f, RZ, 0xc0, !PT ;  /* 0x0000001f04ff7812 */ /* 0x000fe2000780c0ff */
[----:B------:R-:W-:Y:S01]  /*111a0*/  UIADD3 UR25, UR18, 0x1, URZ ;  /* 0x0000000112197890 */ /* 0x000fe2000fffe03f */
[----:B------:R-:W-:Y:S02]  /*111b0*/  ULDC.64 UR22, c[0x0][0x198] ;  /* 0x0000660000167ab9 */ /* 0x000fe40000000a00 */
[----:B------:R-:W-:-:S13]  /*111c0*/  PLOP3.LUT P0, PT, P0, P2, PT, 0x8a, 0x0 ;  /* 0x000000000000781c */ /* 0x000fda0000705172 */
.L_x_562:
[----:B------:R-:W-:-:S03]  /*111d0*/  UMOV UR7, 0xffffffff ;  /* 0xffffffff00077882 */ /* 0x000fc60000000000 */
[----:B------:R-:W-:Y:S05]  /*111e0*/  BRA.DIV UR7, `(.L_x_551) ;  /* 0x0000001207387947 */ /* 0x000fea000b800000 */
[----:B------:R-:W-:-:S13]  /*111f0*/  ELECT P6, URZ, PT ;  /* 0x00000000003f782f */ /* 0x000fda00038c0000 */
.L_x_576:
[----:B------:R-:W0:Y:S01]  /*11200*/  LDC R4, c[0x0][0x28c] ;  /* 0x0000a300ff047b82 */ /* 0x000e220000000800 */
[----:B------:R-:W-:Y:S01]  /*11210*/  BSSY B1, `(.L_x_552) ;  /* 0x0000035000017945 */ /* 0x000fe20003800000 */
[----:B0-----:R-:W-:-:S13]  /*11220*/  ISETP.LT.OR P6, PT, R4, 0x1, !P6 ;  /* 0x000000010400780c */ /* 0x001fda00077c1670 */
[----:B------:R-:W-:Y:S05]  /*11230*/  @P6 BRA `(.L_x_553) ;  /* 0x0000000000c86947 */ /* 0x000fea0003800000 */
[----:B------:R-:W-:Y:S02]  /*11240*/  IMAD.SHL.U32 R11, R3, 0x100, RZ ;  /* 0x00000100030b7824 */ /* 0x000fe400078e00ff */
[----:B------:R-:W-:Y:S02]  /*11250*/  IMAD.SHL.U32 R2, R2, 0x100, RZ ;  /* 0x0000010002027824 */ /* 0x000fe400078e00ff */
[----:B------:R-:W-:Y:S02]  /*11260*/  IMAD.MOV.U32 R12, RZ, RZ, RZ ;  /* 0x000000ffff0c7224 */ /* 0x000fe400078e00ff */
[----:B------:R-:W-:Y:S02]  /*11270*/  IMAD.U32 R14, RZ, RZ, UR25 ;  /* 0x00000019ff0e7e24 */ /* 0x000fe4000f8e00ff */
[----:B------:R-:W-:Y:S02]  /*11280*/  IMAD.MOV.U32 R3, RZ, RZ, R0 ;  /* 0x000000ffff037224 */ /* 0x000fe400078e0000 */
[----:B------:R-:W-:-:S07]  /*11290*/  IMAD.MOV.U32 R4, RZ, RZ, R6 ;  /* 0x000000ffff047224 */ /* 0x000fce00078e0006 */
.L_x_557:
[----:B------:R-:W0:Y:S01]  /*112a0*/  S2R R10, SR_CgaCtaId ;  /* 0x00000000000a7919 */ /* 0x000e220000008800 */
[----:B------:R-:W-:Y:S01]  /*112b0*/  MOV R5, 0x400 ;  /* 0x0000040000057802 */ /* 0x000fe20000000f00 */
[----:B------:R-:W1:Y:S03]  /*112c0*/  @!P2 LDC R7, c[0x0][0x500] ;  /* 0x00014000ff07ab82 */ /* 0x000e660000000800 */
[----:B0-----:R-:W-:Y:S02]  /*112d0*/  LEA R13, R10, R5, 0x18 ;  /* 0x000000050a0d7211 */ /* 0x001fe400078ec0ff */
[----:B------:R-:W-:-:S03]  /*112e0*/  SHF.L.U32 R5, R3, 0x1f, RZ ;  /* 0x0000001f03057819 */ /* 0x000fc600000006ff */
[----:B------:R-:W-:-:S04]  /*112f0*/  IMAD R10, R4, 0x8, R13 ;  /* 0x00000008040a7824 */ /* 0x000fc800078e020d */
[----:B------:R-:W0:Y:S02]  /*11300*/  SYNCS.PHASECHK.TRANS64.TRYWAIT P1, [R10+URZ+0x38], R5 ;  /* 0x000038050a0075a7 */ /* 0x000e24000802017f */
[----:B01----:R-:W-:Y:S05]  /*11310*/  @!P1 BRA `(.L_x_554) ;  /* 0x00000010000c9947 */ /* 0x003fea0003800000 */
.L_x_577:
[----:B------:R-:W-:Y:S01]  /*11320*/  UPRMT UR7, UR24, 0x9910, URZ ;  /* 0x0000991018077896 */ /* 0x000fe2000800003f */
[----:B------:R1:W-:Y:S03]  /*11330*/  @!P2 SYNCS.ARRIVE.TRANS64 RZ, [R10+URZ], R7 ;  /* 0x000000070affa9a7 */ /* 0x0003e6000800003f */
[----:B------:R-:W-:-:S06]  /*11340*/  UISETP.NE.AND UP0, UPT, UR7, 0x2, UPT ;  /* 0x000000020700788c */ /* 0x000fcc000bf05270 */
[----:B------:R-:W-:-:S13]  /*11350*/  PLOP3.LUT P1, PT, PT, PT, UP0, 0x80, 0x0 ;  /* 0x000000000000781c */ /* 0x000fda0003f2f008 */
[----:B-1----:R-:W-:Y:S05]  /*11360*/  @P1 BRA `(.L_x_555) ;  /* 0x0000000000041947 */ /* 0x002fea0003800000 */
[----:B------:R-:W-:Y:S01]  /*11370*/  BPT.TRAP 0x1 ;  /* 0x000000040000795c */ /* 0x000fe20000300000 */
.L_x_555:
[----:B------:R-:W-:Y:S05]  /*11380*/  @P0 BRA `(.L_x_556) ;  /* 0x0000000000040947 */ /* 0x000fea0003800000 */
[----:B------:R-:W-:Y:S01]  /*11390*/  BPT.TRAP 0x1 ;  /* 0x000000040000795c */ /* 0x000fe20000300000 */
.L_x_556:
[----:B------:R-:W-:Y:S01]  /*113a0*/  IMAD R13, R4, 0x2000, R13 ;  /* 0x00002000040d7824 */ /* 0x000fe200078e020d */
[----:B------:R-:W-:Y:S01]  /*113b0*/  R2UR UR9, R10 ;  /* 0x000000000a0972ca */ /* 0x000fe200000e0000 */
[----:B------:R-:W-:Y:S01]  /*113c0*/  VIADD R14, R14, 0xffffffff ;  /* 0xffffffff0e0e7836 */ /* 0x000fe20000000000 */
[----:B------:R-:W-:Y:S01]  /*113d0*/  UIADD3 UR14, UP0, UR22, 0xf0, URZ ;  /* 0x000000f0160e7890 */ /* 0x000fe2000ff1e03f */
[----:B------:R-:W-:Y:S01]  /*113e0*/  R2UR UR11, R11 ;  /* 0x000000000b0b72ca */ /* 0x000fe200000e0000 */
[----:B------:R-:W-:Y:S01]  /*113f0*/  UIADD3 UR26, UP1, UR22, 0x1f0, URZ ;  /* 0x000001f0161a7890 */ /* 0x000fe2000ff3e03f */
[----:B------:R-:W-:Y:S01]  /*11400*/  R2UR UR7, R13 ;  /* 0x000000000d0772ca */ /* 0x000fe200000e0000 */
[----:B------:R-:W-:Y:S01]  /*11410*/  UIADD3.X UR15, URZ, UR23, URZ, UP0, !UPT ;  /* 0x000000173f0f7290 */ /* 0x000fe200087fe43f */
[----:B------:R-:W-:Y:S01]  /*11420*/  R2UR UR10, R12 ;  /* 0x000000000c0a72ca */ /* 0x000fe200000e0000 */
[----:B------:R-:W-:Y:S01]  /*11430*/  VIADD R4, R4, 0x1 ;  /* 0x0000000104047836 */ /* 0x000fe20000000000 */
[----:B------:R-:W-:Y:S01]  /*11440*/  R2UR UR12, R9 ;  /* 0x00000000090c72ca */ /* 0x000fe200000e0000 */
[----:B------:R-:W-:Y:S01]  /*11450*/  UIADD3.X UR27, URZ, UR23, URZ, UP1, !UPT ;  /* 0x000000173f1b7290 */ /* 0x000fe20008ffe43f */
[----:B------:R-:W-:Y:S01]  /*11460*/  R2UR UR19, R2 ;  /* 0x00000000021372ca */ /* 0x000fe200000e0000 */
[----:B------:R-:W-:Y:S01]  /*11470*/  UMOV UR16, 0x0 ;  /* 0x0000000000107882 */ /* 0x000fe20000000000 */
[----:B------:R-:W-:Y:S01]  /*11480*/  ISETP.GT.AND P3, PT, R14, 0x1, PT ;  /* 0x000000010e00780c */ /* 0x000fe20003f64270 */
[----:B------:R-:W-:Y:S01]  /*11490*/  UMOV UR17, 0x10000000 ;  /* 0x1000000000117882 */ /* 0x000fe20000000000 */
[----:B------:R-:W-:Y:S01]  /*114a0*/  ISETP.NE.AND P1, PT, R4, 0x7, PT ;  /* 0x000000070400780c */ /* 0x000fe20003f25270 */
[----:B------:R-:W-:-:S02]  /*114b0*/  VIADD R12, R12, 0x20 ;  /* 0x000000200c0c7836 */ /* 0x000fc40000000000 */
[----:B------:R-:W-:Y:S01]  /*114c0*/  UIADD3 UR8, UR7, 0x180, URZ ;  /* 0x0000018007087890 */ /* 0x000fe2000fffe03f */
[----:B0-----:R-:W-:Y:S01]  /*114d0*/  SEL R10, RZ, 0x1, P1 ;  /* 0x00000001ff0a7807 */ /* 0x001fe20000800000 */
[----:B------:R-:W-:Y:S01]  /*114e0*/  UIADD3 UR7, UR7, 0xe180, URZ ;  /* 0x0000e18007077890 */ /* 0x000fe2000fffe03f */
[----:B------:R-:W-:Y:S02]  /*114f0*/  SEL R4, R4, RZ, P1 ;  /* 0x000000ff04047207 */ /* 0x000fe40000800000 */
[----:B------:R-:W-:-:S04]  /*11500*/  LOP3.LUT R3, R3, R10, RZ, 0x3c, !PT ;  /* 0x0000000a03037212 */ /* 0x000fc800078e3cff */
[----:B------:R0:W-:Y:S02]  /*11510*/  UTMALDG.3D [UR8], [UR14], desc[UR16] ;  /* 0x000010080e0075b4 */ /* 0x0001e40008011000 */
[----:B0-----:R-:W-:Y:S01]  /*11520*/  UMOV UR8, UR7 ;  /* 0x0000000700087c82 */ /* 0x001fe20008000000 */
[----:B------:R-:W-:Y:S02]  /*11530*/  UMOV UR11, UR19 ;  /* 0x00000013000b7c82 */ /* 0x000fe40008000000 */
[----:B------:R0:W-:Y:S02]  /*11540*/  UTMALDG.3D [UR8], [UR26], desc[UR16] ;  /* 0x000010081a0075b4 */ /* 0x0001e40008011000 */
[----:B0-----:R-:W-:Y:S05]  /*11550*/  @P3 BRA `(.L_x_557) ;  /* 0xfffffffc00503947 */ /* 0x001fea000383ffff */
.L_x_553:
[----:B------:R-:W-:Y:S05]  /*11560*/  BSYNC B1 ;  /* 0x0000000000017941 */ /* 0x000fea0003800000 */
.L_x_552:
[----:B------:R-:W2:Y:S01]  /*11570*/  LDL.LU R15, [R1+0x200] ;  /* 0x00020000010f7983 */ /* 0x000ea20000300800 */
[----:B------:R-:W-:Y:S01]  /*11580*/  LOP3.LUT P3, RZ, R8, 0xff, RZ, 0xc0, !PT ;  /* 0x000000ff08ff7812 */ /* 0x000fe2000786c0ff */
[----:B------:R-:W-:Y:S01]  /*11590*/  VIADD R6, R6, UR18 ;  /* 0x0000001206067c36 */ /* 0x000fe20008000000 */
[----:B------:R-:W-:Y:S01]  /*115a0*/  ULDC.64 UR8, c[0x0][0x650] ;  /* 0x0001940000087ab9 */ /* 0x000fe20000000a00 */
[----:B------:R-:W3:Y:S01]  /*115b0*/  LDL.LU R13, [R1+0x204] ;  /* 0x00020400010d7983 */ /* 0x000ee20000300800 */
[----:B------:R-:W-:Y:S01]  /*115c0*/  UISETP.GE.U32.AND UP0, UPT, UR18, 0x7, UPT ;  /* 0x000000071200788c */ /* 0x000fe2000bf06070 */
[C---:B------:R-:W-:Y:S01]  /*115d0*/  IMAD.WIDE.U32 R2, R6.reuse, 0x24924925, RZ ;  /* 0x2492492506027825 */ /* 0x040fe200078e00ff */
[C---:B------:R-:W-:Y:S01]  /*115e0*/  ISETP.GT.U32.AND P1, PT, R6.reuse, 0x6, PT ;  /* 0x000000060600780c */ /* 0x040fe20003f24070 */
[----:B------:R-:W-:Y:S01]  /*115f0*/  BSSY B1, `(.L_x_558) ;  /* 0x0000074000017945 */ /* 0x000fe20003800000 */
[----:B------:R-:W-:Y:S01]  /*11600*/  PRMT R8, RZ, 0x7610, R8 ;  /* 0x00007610ff087816 */ /* 0x000fe20000000008 */
[----:B------:R-:W-:-:S02]  /*11610*/  IMAD.IADD R2, R6, 0x1, -R3 ;  /* 0x0000000106027824 */ /* 0x000fc400078e0a03 */
[----:B------:R-:W-:Y:S02]  /*11620*/  IMAD.MOV.U32 R9, RZ, RZ, -0x1 ;  /* 0xffffffffff097424 */ /* 0x000fe400078e00ff */
[----:B------:R-:W0:Y:S01]  /*11630*/  @P3 S2R R4, SR_CgaCtaId ;  /* 0x0000000000043919 */ /* 0x000e220000008800 */
[----:B------:R-:W-:Y:S02]  /*11640*/  LEA.HI R2, R2, R3, RZ, 0x1f ;  /* 0x0000000302027211 */ /* 0x000fe400078ff8ff */
[----:B------:R-:W-:-:S04]  /*11650*/  @P3 MOV R3, 0x400 ;  /* 0x0000040000033802 */ /* 0x000fc80000000f00 */
[----:B0-----:R-:W-:Y:S01]  /*11660*/  @P3 LEA R3, R4, R3, 0x18 ;  /* 0x0000000304033211 */ /* 0x001fe200078ec0ff */
[----:B------:R-:W-:-:S03]  /*11670*/  IMAD.U32 R4, RZ, RZ, UR18 ;  /* 0x00000012ff047e24 */ /* 0x000fc6000f8e00ff */
[----:B------:R0:W-:Y:S01]  /*11680*/  @P3 SYNCS.ARRIVE.TRANS64.A1T0 RZ, [R3+URZ+0x88], RZ ;  /* 0x000088ff03ff39a7 */ /* 0x0001e2000810003f */
[----:B------:R-:W-:Y:S02]  /*11690*/  PLOP3.LUT P3, PT, PT, PT, UP0, 0x80, 0x0 ;  /* 0x000000000000781c */ /* 0x000fe40003f6f008 */
[----:B------:R-:W-:Y:S02]  /*116a0*/  ISETP.LT.U32.AND P1, PT, R4, 0x7, P1 ;  /* 0x000000070400780c */ /* 0x000fe40000f21070 */
[----:B------:R-:W-:Y:S02]  /*116b0*/  PRMT R4, RZ, 0x7610, R4 ;  /* 0x00007610ff047816 */ /* 0x000fe40000000004 */
[----:B0-----:R-:W-:-:S04]  /*116c0*/  SEL R3, RZ, 0x1, !P1 ;  /* 0x00000001ff037807 */ /* 0x001fc80004800000 */
[----:B------:R-:W-:Y:S02]  /*116d0*/  LOP3.LUT R0, R0, R3, RZ, 0x3c, !PT ;  /* 0x0000000300007212 */ /* 0x000fe400078e3cff */
[----:B------:R-:W-:Y:S01]  /*116e0*/  SHF.R.U32.HI R3, RZ, 0x2, R2 ;  /* 0x00000002ff037819 */ /* 0x000fe20000011602 */
[----:B------:R-:W-:-:S03]  /*116f0*/  IMAD.MOV.U32 R2, RZ, RZ, -0x1 ;  /* 0xffffffffff027424 */ /* 0x000fc600078e00ff */
[----:B------:R-:W-:Y:S01]  /*11700*/  @P3 LOP3.LUT R0, R0, 0x1, R3, 0x78, !PT ;  /* 0x0000000100003812 */ /* 0x000fe200078e7803 */
[----:B------:R-:W-:Y:S02]  /*11710*/  IMAD R6, R3, -0x7, R6 ;  /* 0xfffffff903067824 */ /* 0x000fe400078e0206 */
[----:B------:R-:W-:Y:S01]  /*11720*/  IMAD.MOV.U32 R3, RZ, RZ, -0x1 ;  /* 0xffffffffff037424 */ /* 0x000fe200078e00ff */
[----:B---3--:R-:W-:-:S04]  /*11730*/  IADD3 R13, P1, R13, UR20, RZ ;  /* 0x000000140d0d7c10 */ /* 0x008fc8000ff3e0ff */
[----:B--2---:R-:W-:Y:S01]  /*11740*/  IADD3.X R15, R15, UR13, RZ, P1, !PT ;  /* 0x0000000d0f0f7c10 */ /* 0x004fe20008ffe4ff */
[----:B------:R0:W-:Y:S01]  /*11750*/  STL [R1+0x204], R13 ;  /* 0x0002040d01007387 */ /* 0x0001e20000100800 */
[----:B------:R-:W-:-:S03]  /*11760*/  ISETP.GE.U32.AND P1, PT, R13, UR8, PT ;  /* 0x000000080d007c0c */ /* 0x000fc6000bf26070 */
[----:B------:R0:W-:Y:S01]  /*11770*/  STL [R1+0x200], R15 ;  /* 0x0002000f01007387 */ /* 0x0001e20000100800 */
[----:B------:R-:W-:-:S13]  /*11780*/  ISETP.GE.U32.AND.EX P1, PT, R15, UR9, PT, P1 ;  /* 0x000000090f007c0c */ /* 0x000fda000bf26110 */
[----:B0-----:R-:W-:Y:S05]  /*11790*/  @P1 BRA `(.L_x_559) ;  /* 0x0000000400641947 */ /* 0x001fea0003800000 */
[----:B------:R-:W0:Y:S01]  /*117a0*/  S2R R7, SR_CTAID.X ;  /* 0x0000000000077919 */ /* 0x000e220000002500 */
[----:B------:R-:W-:Y:S01]  /*117b0*/  ULDC UR7, c[0x0][0x150] ;  /* 0x0000540000077ab9 */ /* 0x000fe20000000800 */
[----:B------:R-:W1:Y:S01]  /*117c0*/  LDC R4, c[0x0][0x144] ;  /* 0x00005100ff047b82 */ /* 0x000e620000000800 */
[----:B------:R-:W-:Y:S01]  /*117d0*/  UISETP.NE.AND UP0, UPT, UR46, URZ, UPT ;  /* 0x0000003f2e00728c */ /* 0x000fe2000bf05270 */
[----:B------:R-:W2:Y:S01]  /*117e0*/  S2R R5, SR_CTAID.Y ;  /* 0x0000000000057919 */ /* 0x000ea20000002600 */
[----:B------:R-:W-:Y:S01]  /*117f0*/  ULDC.64 UR8, c[0x0][0x628] ;  /* 0x00018a0000087ab9 */ /* 0x000fe20000000a00 */
[----:B------:R-:W-:-:S03]  /*11800*/  ULDC UR10, c[0x0][0x630] ;  /* 0x00018c00000a7ab9 */ /* 0x000fc60000000800 */
[----:B------:R-:W-:Y:S01]  /*11810*/  PLOP3.LUT P1, PT, PT, PT, UP0, 0x80, 0x0 ;  /* 0x000000000000781c */ /* 0x000fe20003f2f008 */
[----:B------:R-:W3:Y:S01]  /*11820*/  LDC R10, c[0x0][0x148] ;  /* 0x00005200ff0a7b82 */ /* 0x000ee20000000800 */
[----:B0-----:R-:W-:Y:S02]  /*11830*/  I2FP.F32.U32 R2, R7 ;  /* 0x0000000700027245 */ /* 0x001fe40000201000 */
[----:B--2---:R-:W-:-:S03]  /*11840*/  I2FP.F32.U32 R3, R5 ;  /* 0x0000000500037245 */ /* 0x004fc60000201000 */
[----:B------:R-:W-:Y:S01]  /*11850*/  FMUL R2, R2, UR7 ;  /* 0x0000000702027c20 */ /* 0x000fe20008400000 */
[----:B------:R-:W-:Y:S02]  /*11860*/  ULDC UR7, c[0x0][0x154] ;  /* 0x0000550000077ab9 */ /* 0x000fe40000000800 */
[----:B------:R-:W-:-:S03]  /*11870*/  FMUL R9, R3, UR7 ;  /* 0x0000000703097c20 */ /* 0x000fc60008400000 */
[----:B------:R-:W0:Y:S08]  /*11880*/  F2I.U32.TRUNC.NTZ R2, R2 ;  /* 0x0000000200027305 */ /* 0x000e30000020f000 */
[----:B------:R-:W2:Y:S01]  /*11890*/  F2I.U32.TRUNC.NTZ R9, R9 ;  /* 0x0000000900097305 */ /* 0x000ea2000020f000 */
[----:B0-----:R-:W-:Y:S02]  /*118a0*/  IMAD.MOV R3, RZ, RZ, -R2 ;  /* 0x000000ffff037224 */ /* 0x001fe400078e0a02 */
[----:B------:R-:W-:-:S02]  /*118b0*/  IMAD.MOV.U32 R2, RZ, RZ, R13 ;  /* 0x000000ffff027224 */ /* 0x000fc400078e000d */
[----:B-1----:R-:W-:Y:S02]  /*118c0*/  IMAD R7, R4, R3, R7 ;  /* 0x0000000304077224 */ /* 0x002fe400078e0207 */
[----:B--2---:R-:W-:-:S04]  /*118d0*/  IMAD.MOV R3, RZ, RZ, -R9 ;  /* 0x000000ffff037224 */ /* 0x004fc800078e0a09 */
[----:B---3--:R-:W-:Y:S01]  /*118e0*/  @P1 IMAD R7, R10, R3, R5 ;  /* 0x000000030a071224 */ /* 0x008fe200078e0205 */
[----:B------:R-:W-:Y:S01]  /*118f0*/  ISETP.NE.U32.AND P1, PT, RZ, UR8, PT ;  /* 0x00000008ff007c0c */ /* 0x000fe2000bf25070 */
[----:B------:R-:W-:-:S03]  /*11900*/  IMAD.MOV.U32 R3, RZ, RZ, R15 ;  /* 0x000000ffff037224 */ /* 0x000fc600078e000f */
[----:B------:R-:W-:-:S13]  /*11910*/  ISETP.NE.AND.EX P1, PT, RZ, UR9, PT, P1 ;  /* 0x00000009ff007c0c */ /* 0x000fda000bf25310 */
[----:B------:R-:W-:Y:S05]  /*11920*/  @!P1 BRA `(.L_x_560) ;  /* 0x0000000000289947 */ /* 0x000fea0003800000 */
[----:B------:R-:W-:Y:S02]  /*11930*/  ULDC UR7, c[0x0][0x634] ;  /* 0x00018d0000077ab9 */ /* 0x000fe40000000800 */
[----:B------:R-:W-:-:S05]  /*11940*/  IADD3 R3, P1, R13, UR7, RZ ;  /* 0x000000070d037c10 */ /* 0x000fca000ff3e0ff */
[----:B------:R-:W-:-:S04]  /*11950*/  IMAD.X R9, RZ, RZ, R15, P1 ;  /* 0x000000ffff097224 */ /* 0x000fc800008e060f */
[----:B------:R-:W-:-:S04]  /*11960*/  IMAD.WIDE.U32 R4, R9, UR8, RZ ;  /* 0x0000000809047c25 */ /* 0x000fc8000f8e00ff */
[----:B------:R-:W-:-:S04]  /*11970*/  IMAD.WIDE.U32 R4, P1, R3, UR9, R4 ;  /* 0x0000000903047c25 */ /* 0x000fc8000f820004 */
[----:B------:R-:W-:-:S04]  /*11980*/  IMAD.WIDE.U32 R2, R3, UR8, RZ ;  /* 0x0000000803027c25 */ /* 0x000fc8000f8e00ff */
[----:B------:R-:W-:Y:S01]  /*11990*/  IMAD.MOV.U32 R2, RZ, RZ, R5 ;  /* 0x000000ffff027224 */ /* 0x000fe200078e0005 */
[----:B------:R-:W-:Y:S01]  /*119a0*/  IADD3 RZ, P3, R3, R4, RZ ;  /* 0x0000000403ff7210 */ /* 0x000fe20007f7e0ff */
[----:B------:R-:W-:-:S04]  /*119b0*/  IMAD.X R3, RZ, RZ, RZ, P1 ;  /* 0x000000ffff037224 */ /* 0x000fc800008e06ff */
[----:B------:R-:W-:-:S08]  /*119c0*/  IMAD.WIDE.U32.X R2, R9, UR9, R2, P3 ;  /* 0x0000000909027c25 */ /* 0x000fd000098e0402 */
.L_x_560:
[--C-:B------:R-:W-:Y:S01]  /*119d0*/  SHF.R.U64 R9, R2, UR10, R3.reuse ;  /* 0x0000000a02097c19 */ /* 0x100fe20008001203 */
[----:B------:R-:W-:Y:S01]  /*119e0*/  ULDC.64 UR8, c[0x0][0x620] ;  /* 0x0001880000087ab9 */ /* 0x000fe20000000a00 */
[----:B------:R-:W-:Y:S01]  /*119f0*/  SHF.R.U32.HI R2, RZ, UR10, R3 ;  /* 0x0000000aff027c19 */ /* 0x000fe20008011603 */
[----:B------:R-:W-:Y:S01]  /*11a00*/  IMAD.MOV.U32 R3, RZ, RZ, R15 ;  /* 0x000000ffff037224 */ /* 0x000fe200078e000f */
[----:B------:R-:W-:Y:S01]  /*11a10*/  IADD3 R11, P1, RZ, -R9, RZ ;  /* 0x80000009ff0b7210 */ /* 0x000fe20007f3e0ff */
[----:B------:R-:W-:-:S04]  /*11a20*/  ULDC UR7, c[0x0][0x618] ;  /* 0x0001860000077ab9 */ /* 0x000fc80000000800 */
[----:B------:R-:W-:-:S04]  /*11a30*/  IMAD.X R2, RZ, RZ, ~R2, P1 ;  /* 0x000000ffff027224 */ /* 0x000fc800008e0e02 */
[----:B------:R-:W-:-:S04]  /*11a40*/  IMAD R2, R2, UR8, RZ ;  /* 0x0000000802027c24 */ /* 0x000fc8000f8e02ff */
[----:B------:R-:W-:Y:S02]  /*11a50*/  IMAD R5, R11, UR9, R2 ;  /* 0x000000090b057c24 */ /* 0x000fe4000f8e0202 */
[----:B------:R-:W-:-:S04]  /*11a60*/  IMAD.MOV.U32 R2, RZ, RZ, R13 ;  /* 0x000000ffff027224 */ /* 0x000fc800078e000d */
[----:B------:R-:W-:Y:S01]  /*11a70*/  IMAD.WIDE.U32 R2, R11, UR8, R2 ;  /* 0x000000080b027c25 */ /* 0x000fe2000f8e0002 */
[----:B------:R-:W-:Y:S02]  /*11a80*/  ULDC.64 UR8, c[0x0][0x640] ;  /* 0x0001900000087ab9 */ /* 0x000fe40000000a00 */
[----:B------:R-:W-:Y:S01]  /*11a90*/  ISETP.NE.U32.AND P1, PT, RZ, UR8, PT ;  /* 0x00000008ff007c0c */ /* 0x000fe2000bf25070 */
[----:B------:R-:W-:-:S03]  /*11aa0*/  IMAD.IADD R3, R3, 0x1, R5 ;  /* 0x0000000103037824 */ /* 0x000fc600078e0205 */
[----:B------:R-:W-:Y:S02]  /*11ab0*/  ISETP.NE.AND.EX P1, PT, RZ, UR9, PT, P1 ;  /* 0x00000009ff007c0c */ /* 0x000fe4000bf25310 */
[--C-:B------:R-:W-:Y:S02]  /*11ac0*/  SHF.R.U64 R10, R2, UR7, R3.reuse ;  /* 0x00000007020a7c19 */ /* 0x100fe40008001203 */
[----:B------:R-:W-:Y:S01]  /*11ad0*/  SHF.R.U32.HI R3, RZ, UR7, R3 ;  /* 0x00000007ff037c19 */ /* 0x000fe20008011603 */
[----:B------:R-:W-:-:S03]  /*11ae0*/  ULDC UR7, c[0x0][0x608] ;  /* 0x0001820000077ab9 */ /* 0x000fc60000000800 */
[--C-:B------:R-:W-:Y:S02]  /*11af0*/  SHF.R.U64 R12, R10, UR7, R3.reuse ;  /* 0x000000070a0c7c19 */ /* 0x100fe40008001203 */
[----:B------:R-:W-:Y:S01]  /*11b00*/  SHF.R.U32.HI R3, RZ, UR7, R3 ;  /* 0x00000007ff037c19 */ /* 0x000fe20008011603 */
[----:B------:R-:W-:-:S03]  /*11b10*/  ULDC UR7, c[0x0][0x658] ;  /* 0x0001960000077ab9 */ /* 0x000fc60000000800 */
[--C-:B------:R-:W-:Y:S02]  /*11b20*/  SHF.R.U64 R11, R12, UR7, R3.reuse ;  /* 0x000000070c0b7c19 */ /* 0x100fe40008001203 */
[----:B------:R-:W-:-:S03]  /*11b30*/  SHF.R.U32.HI R13, RZ, UR7, R3 ;  /* 0x00000007ff0d7c19 */ /* 0x000fc60008011603 */
[----:B------:R-:W-:Y:S02]  /*11b40*/  IMAD.MOV.U32 R2, RZ, RZ, R11 ;  /* 0x000000ffff027224 */ /* 0x000fe400078e000b */
[----:B------:R-:W-:Y:S01]  /*11b50*/  IMAD.MOV.U32 R3, RZ, RZ, R13 ;  /* 0x000000ffff037224 */ /* 0x000fe200078e000d */
[----:B------:R-:W-:Y:S06]  /*11b60*/  @!P1 BRA `(.L_x_561) ;  /* 0x0000000000289947 */ /* 0x000fec0003800000 */
        /* <DEDUP_REMOVED lines=10> */
.L_x_561:
[----:B------:R-:W-:Y:S01]  /*11c10*/  ULDC UR7, c[0x0][0x648] ;  /* 0x0001920000077ab9 */ /* 0x000fe20000000800 */
[----:B------:R-:W-:Y:S01]  /*11c20*/  LOP3.LUT R12, R12, UR6, RZ, 0xc0, !PT ;  /* 0x000000060c0c7c12 */ /* 0x000fe2000f8ec0ff */
[----:B------:R-:W-:Y:S01]  /*11c30*/  UISETP.NE.AND UP0, UPT, UR46, URZ, UPT ;  /* 0x0000003f2e00728c */ /* 0x000fe2000bf05270 */
[----:B------:R-:W-:Y:S01]  /*11c40*/  SHF.R.U64 R3, R2, UR7, R3 ;  /* 0x0000000702037c19 */ /* 0x000fe20008001203 */
[----:B------:R-:W-:Y:S01]  /*11c50*/  ULDC UR7, c[0x0][0x638] ;  /* 0x00018e0000077ab9 */ /* 0x000fe20000000800 */
[----:B------:R-:W-:-:S03]  /*11c60*/  LOP3.LUT R4, R10, UR4, RZ, 0xc0, !PT ;  /* 0x000000040a047c12 */ /* 0x000fc6000f8ec0ff */
[----:B------:R-:W-:Y:S01]  /*11c70*/  IMAD.MOV R2, RZ, RZ, -R3 ;  /* 0x000000ffff027224 */ /* 0x000fe200078e0a03 */
[----:B------:R-:W-:Y:S01]  /*11c80*/  PLOP3.LUT P1, PT, PT, PT, UP0, 0x40, 0x0 ;  /* 0x000000000000781c */ /* 0x000fe20003f2e808 */
[----:B------:R-:W-:Y:S01]  /*11c90*/  IMAD R12, R3, UR5, R12 ;  /* 0x00000005030c7c24 */ /* 0x000fe2000f8e020c */
[----:B------:R-:W-:Y:S01]  /*11ca0*/  PLOP3.LUT P3, PT, PT, PT, UP0, 0x40, 0x0 ;  /* 0x000000000000781c */ /* 0x000fe20003f6e808 */
[----:B------:R-:W-:Y:S01]  /*11cb0*/  IMAD R11, R2, UR7, R11 ;  /* 0x00000007020b7c24 */ /* 0x000fe2000f8e020b */
[----:B------:R-:W-:Y:S02]  /*11cc0*/  ULDC UR7, c[0x0][0x610] ;  /* 0x0001840000077ab9 */ /* 0x000fe40000000800 */
[----:B------:R-:W-:Y:S01]  /*11cd0*/  IMAD R7, R12, UR7, R7 ;  /* 0x000000070c077c24 */ /* 0x000fe2000f8e0207 */
[----:B------:R-:W-:Y:S02]  /*11ce0*/  ULDC UR7, c[0x0][0x600] ;  /* 0x0001800000077ab9 */ /* 0x000fe40000000800 */
[----:B------:R-:W-:-:S05]  /*11cf0*/  IMAD R4, R11, UR7, R4 ;  /* 0x000000070b047c24 */ /* 0x000fca000f8e0204 */
[----:B------:R-:W-:Y:S02]  /*11d00*/  SEL R2, R4, R7, P1 ;  /* 0x0000000704027207 */ /* 0x000fe40000800000 */
[----:B------:R-:W-:Y:S01]  /*11d10*/  SEL R3, R7, R4, P3 ;  /* 0x0000000407037207 */ /* 0x000fe20001800000 */
[----:B------:R-:W-:-:S07]  /*11d20*/  IMAD.MOV.U32 R4, RZ, RZ, 0x1 ;  /* 0x00000001ff047424 */ /* 0x000fce00078e00ff */
.L_x_559:
[----:B------:R-:W-:Y:S05]  /*11d30*/  BSYNC B1 ;  /* 0x0000000000017941 */ /* 0x000fea0003800000 */
.L_x_558:
[----:B------:R-:W-:-:S13]  /*11d40*/  LOP3.LUT P1, RZ, R4, 0xff, RZ, 0xc0, !PT ;  /* 0x000000ff04ff7812 */ /* 0x000fda000782c0ff */
[----:B------:R-:W-:Y:S05]  /*11d50*/  @P1 BRA `(.L_x_562) ;  /* 0xfffffff4001c1947 */ /* 0x000fea000383ffff */
[----:B------:R-:W-:Y:S05]  /*11d60*/  BSYNC B0 ;  /* 0x0000000000007941 */ /* 0x000fea0003800000 */
.L_x_550:
[----:B------:R-:W-:-:S03]  /*11d70*/  UMOV UR7, 0xffffffff ;  /* 0xffffffff00077882 */ /* 0x000fc60000000000 */
[----:B------:R-:W-:Y:S05]  /*11d80*/  BRA.DIV UR7, `(.L_x_563) ;  /* 0x0000000607847947 */ /* 0x000fea000b800000 */
[----:B------:R-:W-:-:S13]  /*11d90*/  ELECT P6, URZ, PT ;  /* 0x00000000003f782f */ /* 0x000fda00038c0000 */
.L_x_580:
[----:B------:R-:W-:Y:S04]  /*11da0*/  BSSY B0, `(.L_x_564) ;  /* 0x0000047000007945 */ /* 0x000fe80003800000 */
[----:B------:R-:W-:Y:S05]  /*11db0*/  @!P6 BRA `(.L_x_565) ;  /* 0x000000040014e947 */ /* 0x000fea0003800000 */
[----:B------:R-:W-:-:S04]  /*11dc0*/  ULOP3.LUT UR7, UR40, 0x2, URZ, 0xfc, !UPT ;  /* 0x0000000228077892 */ /* 0x000fc8000f8efc3f */
[----:B------:R-:W-:-:S06]  /*11dd0*/  UISETP.NE.AND UP0, UPT, UR7, 0x3, UPT ;  /* 0x000000030700788c */ /* 0x000fcc000bf05270 */
[----:B------:R-:W-:-:S13]  /*11de0*/  PLOP3.LUT P0, PT, PT, PT, UP0, 0x80, 0x0 ;  /* 0x000000000000781c */ /* 0x000fda0003f0f008 */
[----:B------:R-:W-:Y:S05]  /*11df0*/  @!P0 BRA `(.L_x_566) ;  /* 0x0000000000048947 */ /* 0x000fea0003800000 */
[----:B------:R-:W-:Y:S01]  /*11e00*/  BPT.TRAP 0x1 ;  /* 0x000000040000795c */ /* 0x000fe20000300000 */
.L_x_566:
[----:B------:R-:W0:Y:S01]  /*11e10*/  S2R R3, SR_CgaCtaId ;  /* 0x0000000000037919 */ /* 0x000e220000008800 */
[----:B------:R-:W-:-:S04]  /*11e20*/  MOV R2, 0x400 ;  /* 0x0000040000027802 */ /* 0x000fc80000000f00 */
[----:B0-----:R-:W-:Y:S02]  /*11e30*/  LEA R3, R3, R2, 0x18 ;  /* 0x0000000203037211 */ /* 0x001fe400078ec0ff */
[----:B------:R-:W-:-:S03]  /*11e40*/  SHF.L.U32 R2, R0, 0x1f, RZ ;  /* 0x0000001f00027819 */ /* 0x000fc600000006ff */
[----:B------:R-:W-:-:S04]  /*11e50*/  VIADD R3, R3, 0x38 ;  /* 0x0000003803037836 */ /* 0x000fc80000000000 */
[----:B------:R-:W-:-:S04]  /*11e60*/  IMAD R5, R6, 0x8, R3 ;  /* 0x0000000806057824 */ /* 0x000fc800078e0203 */
[----:B------:R-:W0:Y:S02]  /*11e70*/  SYNCS.PHASECHK.TRANS64.TRYWAIT P0, [R5+URZ], R2 ;  /* 0x00000002050075a7 */ /* 0x000e24000800017f */
[----:B0-----:R-:W-:Y:S05]  /*11e80*/  @!P0 BRA `(.L_x_567) ;  /* 0x0000000400648947 */ /* 0x001fea0003800000 */
.L_x_581:
[----:B------:R-:W-:-:S05]  /*11e90*/  VIADD R6, R6, 0x1 ;  /* 0x0000000106067836 */ /* 0x000fca0000000000 */
[----:B------:R-:W-:-:S04]  /*11ea0*/  ISETP.NE.AND P0, PT, R6, 0x7, PT ;  /* 0x000000070600780c */ /* 0x000fc80003f05270 */
[----:B0-----:R-:W-:Y:S02]  /*11eb0*/  SEL R5, RZ, 0x1, P0 ;  /* 0x00000001ff057807 */ /* 0x001fe40000000000 */
[----:B------:R-:W-:Y:S02]  /*11ec0*/  SEL R6, R6, RZ, P0 ;  /* 0x000000ff06067207 */ /* 0x000fe40000000000 */
[----:B------:R-:W-:-:S03]  /*11ed0*/  LOP3.LUT R5, R0, R5, RZ, 0x3c, !PT ;  /* 0x0000000500057212 */ /* 0x000fc600078e3cff */
[----:B------:R-:W-:Y:S01]  /*11ee0*/  IMAD R7, R6, 0x8, R3 ;  /* 0x0000000806077824 */ /* 0x000fe200078e0203 */
[----:B------:R-:W-:-:S04]  /*11ef0*/  SHF.L.U32 R0, R5, 0x1f, RZ ;  /* 0x0000001f05007819 */ /* 0x000fc800000006ff */
[----:B------:R-:W0:Y:S02]  /*11f00*/  SYNCS.PHASECHK.TRANS64.TRYWAIT P0, [R7+URZ], R0 ;  /* 0x00000000070075a7 */ /* 0x000e24000800017f */
[----:B0-----:R-:W-:Y:S05]  /*11f10*/  @!P0 BRA `(.L_x_568) ;  /* 0x0000000400548947 */ /* 0x001fea0003800000 */
.L_x_582:
[----:B0-----:R-:W-:-:S05]  /*11f20*/  VIADD R0, R6, 0x1 ;  /* 0x0000000106007836 */ /* 0x001fca0000000000 */
[----:B------:R-:W-:-:S04]  /*11f30*/  ISETP.NE.AND P0, PT, R0, 0x7, PT ;  /* 0x000000070000780c */ /* 0x000fc80003f05270 */
[----:B------:R-:W-:Y:S02]  /*11f40*/  SEL R2, RZ, 0x1, P0 ;  /* 0x00000001ff027807 */ /* 0x000fe40000000000 */
[----:B------:R-:W-:Y:S02]  /*11f50*/  SEL R4, R0, RZ, P0 ;  /* 0x000000ff00047207 */ /* 0x000fe40000000000 */
[----:B------:R-:W-:-:S03]  /*11f60*/  LOP3.LUT R5, R5, R2, RZ, 0x3c, !PT ;  /* 0x0000000205057212 */ /* 0x000fc600078e3cff */
[----:B------:R-:W-:Y:S01]  /*11f70*/  IMAD R7, R4, 0x8, R3 ;  /* 0x0000000804077824 */ /* 0x000fe200078e0203 */
[----:B------:R-:W-:-:S04]  /*11f80*/  SHF.L.U32 R0, R5, 0x1f, RZ ;  /* 0x0000001f05007819 */ /* 0x000fc800000006ff */
[----:B------:R-:W0:Y:S02]  /*11f90*/  SYNCS.PHASECHK.TRANS64.TRYWAIT P0, [R7+URZ], R0 ;  /* 0x00000000070075a7 */ /* 0x000e24000800017f */
[----:B0-----:R-:W-:Y:S05]  /*11fa0*/  @!P0 BRA `(.L_x_569) ;  /* 0x0000000400448947 */ /* 0x001fea0003800000 */
.L_x_583:
        /* <DEDUP_REMOVED lines=9> */
.L_x_584:
        /* <DEDUP_REMOVED lines=9> */
.L_x_585:
        /* <DEDUP_REMOVED lines=9> */
.L_x_586:
[----:B0-----:R-:W-:-:S05]  /*12160*/  VIADD R0, R4, 0x1 ;  /* 0x0000000104007836 */ /* 0x001fca0000000000 */
[----:B------:R-:W-:-:S04]  /*12170*/  ISETP.NE.AND P0, PT, R0, 0x7, PT ;  /* 0x000000070000780c */ /* 0x000fc80003f05270 */
[----:B------:R-:W-:Y:S02]  /*12180*/  SEL R2, RZ, 0x1, P0 ;  /* 0x00000001ff027807 */ /* 0x000fe40000000000 */
[----:B------:R-:W-:Y:S02]  /*12190*/  SEL R0, R0, RZ, P0 ;  /* 0x000000ff00007207 */ /* 0x000fe40000000000 */
[----:B------:R-:W-:-:S03]  /*121a0*/  LOP3.LUT R2, R5, R2, RZ, 0x3c, !PT ;  /* 0x0000000205027212 */ /* 0x000fc600078e3cff */
[----:B------:R-:W-:Y:S01]  /*121b0*/  IMAD R3, R0, 0x8, R3 ;  /* 0x0000000800037824 */ /* 0x000fe200078e0203 */
[----:B------:R-:W-:-:S07]  /*121c0*/  SHF.L.U32 R0, R2, 0x1f, RZ ;  /* 0x0000001f02007819 */ /* 0x000fce00000006ff */
.L_x_573:
[----:B0-----:R0:W1:Y:S02]  /*121d0*/  SYNCS.PHASECHK.TRANS64.TRYWAIT P0, [R3+URZ], R0 ;  /* 0x00000000030075a7 */ /* 0x001064000800017f */
[----:B-1----:R-:W-:Y:S05]  /*121e0*/  @!P0 NANOSLEEP.SYNCS 0x989680 ;  /* 0x009896800000895d */ /* 0x002fea0003900000 */
[----:B------:R-:W1:Y:S02]  /*121f0*/  @!P0 SYNCS.PHASECHK.TRANS64 P0, [R3+URZ], R0 ;  /* 0x00000000030085a7 */ /* 0x000e64000800007f */
[----:B-1----:R-:W-:Y:S05]  /*12200*/  @!P0 BRA `(.L_x_573) ;  /* 0xfffffffc00f08947 */ /* 0x002fea000383ffff */
.L_x_565:
[----:B------:R-:W-:Y:S05]  /*12210*/  BSYNC B0 ;  /* 0x0000000000007941 */ /* 0x000fea0003800000 */
.L_x_564:
[----:B------:R-:W-:Y:S05]  /*12220*/  EXIT ;  /* 0x000000000000794d */ /* 0x000fea0003800000 */
.L_x_17:
[----:B-1----:R1:W3:Y:S02]  /*12230*/  SYNCS.PHASECHK.TRANS64.TRYWAIT P1, [R3+URZ], R2 ;  /* 0x00000002030075a7 */ /* 0x0022e4000802017f */
[----:B---3--:R-:W-:Y:S05]  /*12240*/  @!P1 NANOSLEEP.SYNCS 0x989680 ;  /* 0x009896800000995d */ /* 0x008fea0003900000 */
[----:B------:R-:W3:Y:S02]  /*12250*/  @!P1 SYNCS.PHASECHK.TRANS64 P1, [R3+URZ], R2 ;  /* 0x00000002030095a7 */ /* 0x000ee4000802007f */
[----:B---3--:R-:W-:Y:S05]  /*12260*/  @!P1 BRA `(.L_x_17) ;  /* 0xfffffffc00f09947 */ /* 0x008fea000383ffff */
[----:B------:R-:W-:Y:S05]  /*12270*/  BRA `(.L_x_16) ;  /* 0xfffffef000947947 */ /* 0x000fea000383ffff */
.L_x_22:
[----:B-1----:R1:W3:Y:S02]  /*12280*/  SYNCS.PHASECHK.TRANS64.TRYWAIT P1, [R4+URZ], R5 ;  /* 0x00000005040075a7 */ /* 0x0022e4000802017f */
[----:B---3--:R-:W-:Y:S05]  /*12290*/  @!P1 NANOSLEEP.SYNCS 0x989680 ;  /* 0x009896800000995d */ /* 0x008fea0003900000 */
[----:B------:R-:W3:Y:S02]  /*122a0*/  @!P1 SYNCS.PHASECHK.TRANS64 P1, [R4+URZ], R5 ;  /* 0x00000005040095a7 */ /* 0x000ee4000802007f */
[----:B---3--:R-:W-:Y:S05]  /*122b0*/  @!P1 BRA `(.L_x_22) ;  /* 0xfffffffc00f09947 */ /* 0x008fea000383ffff */
[----:B------:R-:W-:Y:S05]  /*122c0*/  BRA `(.L_x_21) ;  /* 0xfffffef800387947 */ /* 0x000fea000383ffff */
.L_x_551:
[----:B------:R-:W-:Y:S01]  /*122d0*/  BSSY B1, `(.L_x_574) ;  /* 0x0000006000017945 */ /* 0x000fe20003800000 */
[----:B------:R-:W-:-:S07]  /*122e0*/  IMAD.MOV.U32 R15, RZ, RZ, -0x1 ;  /* 0xffffffffff0f7424 */ /* 0x000fce00078e00ff */
[----:B------:R-:W-:Y:S05]  /*122f0*/  WARPSYNC.COLLECTIVE R15, `(.L_x_575) ;  /* 0x000000000f0c7348 */ /* 0x000fea0003c00000 */
[----:B------:R-:W-:Y:S02]  /*12300*/  ELECT P6, UR62, PT ;  /* 0x00000000003e782f */ /* 0x000fe400038c0000 */
[----:B------:R-:W-:Y:S01]  /*12310*/  MOV R14, UR62 ;  /* 0x0000003e000e7c02 */ /* 0x000fe20008000f00 */
[----:B------:R-:W-:Y:S10]  /*12320*/  ENDCOLLECTIVE ;  /* 0x000000000000791b */ /* 0x000ff40003800000 */
.L_x_575:
[----:B------:R-:W-:Y:S05]  /*12330*/  BSYNC B1 ;  /* 0x0000000000017941 */ /* 0x000fea0003800000 */
.L_x_574:
[----:B------:R-:W-:Y:S05]  /*12340*/  BRA `(.L_x_576) ;  /* 0xffffffec00ac7947 */ /* 0x000fea000383ffff */
.L_x_554:
[----:B0-----:R0:W1:Y:S02]  /*12350*/  SYNCS.PHASECHK.TRANS64.TRYWAIT P1, [R10+URZ+0x38], R5 ;  /* 0x000038050a0075a7 */ /* 0x001064000802017f */
[----:B-1----:R-:W-:Y:S05]  /*12360*/  @!P1 NANOSLEEP.SYNCS 0x989680 ;  /* 0x009896800000995d */ /* 0x002fea0003900000 */
[----:B------:R-:W1:Y:S02]  /*12370*/  @!P1 SYNCS.PHASECHK.TRANS64 P1, [R10+URZ+0x38], R5 ;  /* 0x000038050a0095a7 */ /* 0x000e64000802007f */
[----:B-1----:R-:W-:Y:S05]  /*12380*/  @!P1 BRA `(.L_x_554) ;  /* 0xfffffffc00f09947 */ /* 0x002fea000383ffff */
[----:B------:R-:W-:Y:S05]  /*12390*/  BRA `(.L_x_577) ;  /* 0xffffffec00e07947 */ /* 0x000fea000383ffff */
.L_x_563:
[----:B------:R-:W-:Y:S01]  /*123a0*/  BSSY B0, `(.L_x_578) ;  /* 0x0000006000007945 */ /* 0x000fe20003800000 */
[----:B------:R-:W-:-:S07]  /*123b0*/  IMAD.MOV.U32 R15, RZ, RZ, -0x1 ;  /* 0xffffffffff0f7424 */ /* 0x000fce00078e00ff */
[----:B------:R-:W-:Y:S05]  /*123c0*/  WARPSYNC.COLLECTIVE R15, `(.L_x_579) ;  /* 0x000000000f0c7348 */ /* 0x000fea0003c00000 */
[----:B------:R-:W-:Y:S02]  /*123d0*/  ELECT P6, UR62, PT ;  /* 0x00000000003e782f */ /* 0x000fe400038c0000 */
[----:B------:R-:W-:Y:S01]  /*123e0*/  MOV R14, UR62 ;  /* 0x0000003e000e7c02 */ /* 0x000fe20008000f00 */
[----:B------:R-:W-:Y:S10]  /*123f0*/  ENDCOLLECTIVE ;  /* 0x000000000000791b */ /* 0x000ff40003800000 */
.L_x_579:
[----:B------:R-:W-:Y:S05]  /*12400*/  BSYNC B0 ;  /* 0x0000000000007941 */ /* 0x000fea0003800000 */
.L_x_578:
[----:B------:R-:W-:Y:S05]  /*12410*/  BRA `(.L_x_580) ;  /* 0xfffffff800607947 */ /* 0x000fea000383ffff */
.L_x_567:
[----:B0-----:R0:W1:Y:S02]  /*12420*/  SYNCS.PHASECHK.TRANS64.TRYWAIT P0, [R5+URZ], R2 ;  /* 0x00000002050075a7 */ /* 0x001064000800017f */
[----:B-1----:R-:W-:Y:S05]  /*12430*/  @!P0 NANOSLEEP.SYNCS 0x989680 ;  /* 0x009896800000895d */ /* 0x002fea0003900000 */
[----:B------:R-:W1:Y:S02]  /*12440*/  @!P0 SYNCS.PHASECHK.TRANS64 P0, [R5+URZ], R2 ;  /* 0x00000002050085a7 */ /* 0x000e64000800007f */
[----:B-1----:R-:W-:Y:S05]  /*12450*/  @!P0 BRA `(.L_x_567) ;  /* 0xfffffffc00f08947 */ /* 0x002fea000383ffff */
[----:B------:R-:W-:Y:S05]  /*12460*/  BRA `(.L_x_581) ;  /* 0xfffffff800887947 */ /* 0x000fea000383ffff */
.L_x_568:
[----:B0-----:R0:W1:Y:S02]  /*12470*/  SYNCS.PHASECHK.TRANS64.TRYWAIT P0, [R7+URZ], R0 ;  /* 0x00000000070075a7 */ /* 0x001064000800017f */
[----:B-1----:R-:W-:Y:S05]  /*12480*/  @!P0 NANOSLEEP.SYNCS 0x989680 ;  /* 0x009896800000895d */ /* 0x002fea0003900000 */
[----:B------:R-:W1:Y:S02]  /*12490*/  @!P0 SYNCS.PHASECHK.TRANS64 P0, [R7+URZ], R0 ;  /* 0x00000000070085a7 */ /* 0x000e64000800007f */
[----:B-1----:R-:W-:Y:S05]  /*124a0*/  @!P0 BRA `(.L_x_568) ;  /* 0xfffffffc00f08947 */ /* 0x002fea000383ffff */
[----:B------:R-:W-:Y:S05]  /*124b0*/  BRA `(.L_x_582) ;  /* 0xfffffff800987947 */ /* 0x000fea000383ffff */
.L_x_569:
[----:B0-----:R0:W1:Y:S02]  /*124c0*/  SYNCS.PHASECHK.TRANS64.TRYWAIT P0, [R7+URZ], R0 ;  /* 0x00000000070075a7 */ /* 0x001064000800017f */
[----:B-1----:R-:W-:Y:S05]  /*124d0*/  @!P0 NANOSLEEP.SYNCS 0x989680 ;  /* 0x009896800000895d */ /* 0x002fea0003900000 */
[----:B------:R-:W1:Y:S02]  /*124e0*/  @!P0 SYNCS.PHASECHK.TRANS64 P0, [R7+URZ], R0 ;  /* 0x00000000070085a7 */ /* 0x000e64000800007f */
[----:B-1----:R-:W-:Y:S05]  /*124f0*/  @!P0 BRA `(.L_x_569) ;  /* 0xfffffffc00f08947 */ /* 0x002fea000383ffff */
[----:B------:R-:W-:Y:S05]  /*12500*/  BRA `(.L_x_583) ;  /* 0xfffffff800a87947 */ /* 0x000fea000383ffff */
.L_x_570:
[----:B0-----:R0:W1:Y:S02]  /*12510*/  SYNCS.PHASECHK.TRANS64.TRYWAIT P0, [R7+URZ], R0 ;  /* 0x00000000070075a7 */ /* 0x001064000800017f */
[----:B-1----:R-:W-:Y:S05]  /*12520*/  @!P0 NANOSLEEP.SYNCS 0x989680 ;  /* 0x009896800000895d */ /* 0x002fea0003900000 */
[----:B------:R-:W1:Y:S02]  /*12530*/  @!P0 SYNCS.PHASECHK.TRANS64 P0, [R7+URZ], R0 ;  /* 0x00000000070085a7 */ /* 0x000e64000800007f */
[----:B-1----:R-:W-:Y:S05]  /*12540*/  @!P0 BRA `(.L_x_570) ;  /* 0xfffffffc00f08947 */ /* 0x002fea000383ffff */
[----:B------:R-:W-:Y:S05]  /*12550*/  BRA `(.L_x_584) ;  /* 0xfffffff800b87947 */ /* 0x000fea000383ffff */
.L_x_571:
[----:B0-----:R0:W1:Y:S02]  /*12560*/  SYNCS.PHASECHK.TRANS64.TRYWAIT P0, [R7+URZ], R0 ;  /* 0x00000000070075a7 */ /* 0x001064000800017f */
[----:B-1----:R-:W-:Y:S05]  /*12570*/  @!P0 NANOSLEEP.SYNCS 0x989680 ;  /* 0x009896800000895d */ /* 0x002fea0003900000 */
[----:B------:R-:W1:Y:S02]  /*12580*/  @!P0 SYNCS.PHASECHK.TRANS64 P0, [R7+URZ], R0 ;  /* 0x00000000070085a7 */ /* 0x000e64000800007f */
[----:B-1----:R-:W-:Y:S05]  /*12590*/  @!P0 BRA `(.L_x_571) ;  /* 0xfffffffc00f08947 */ /* 0x002fea000383ffff */
[----:B------:R-:W-:Y:S05]  /*125a0*/  BRA `(.L_x_585) ;  /* 0xfffffff800c87947 */ /* 0x000fea000383ffff */
.L_x_572:
[----:B0-----:R0:W1:Y:S02]  /*125b0*/  SYNCS.PHASECHK.TRANS64.TRYWAIT P0, [R7+URZ], R0 ;  /* 0x00000000070075a7 */ /* 0x001064000800017f */
[----:B-1----:R-:W-:Y:S05]  /*125c0*/  @!P0 NANOSLEEP.SYNCS 0x989680 ;  /* 0x009896800000895d */ /* 0x002fea0003900000 */
[----:B------:R-:W1:Y:S02]  /*125d0*/  @!P0 SYNCS.PHASECHK.TRANS64 P0, [R7+URZ], R0 ;  /* 0x00000000070085a7 */ /* 0x000e64000800007f */
[----:B-1----:R-:W-:Y:S05]  /*125e0*/  @!P0 BRA `(.L_x_572) ;  /* 0xfffffffc00f08947 */ /* 0x002fea000383ffff */
[----:B------:R-:W-:Y:S05]  /*125f0*/  BRA `(.L_x_586) ;  /* 0xfffffff800d87947 */ /* 0x000fea000383ffff */
.L_x_587:
[----:B------:R-:W-:-:S00]  /*12600*/  BRA `(.L_x_587) ;  /* 0xfffffffc00fc7947 */ /* 0x000fc0000383ffff */
[----:B------:R-:W-:-:S00]  /*12610*/  NOP ;  /* 0x0000000000007918 */ /* 0x000fc00000000000 */
        /* <DEDUP_REMOVED lines=14> */
.L_x_588:


//--------------------- .nv.global.init           --------------------------
	.section	.nv.global.init,"aw",@progbits
.nv.global.init:
	.type		$str$22,@object
	.size		$str$22,($str$23 - $str$22)
$str$22:
        /*0000*/ 	.byte	0x6b, 0x5f, 0x74, 0x69, 0x6c, 0x65, 0x5f, 0x63, 0x6f, 0x75, 0x6e, 0x74, 0x20, 0x3e, 0x3d, 0x20
        /*0010*/ 	.byte	0x31, 0x00
	.type		$str$23,@object
	.size		$str$23,(__unnamed_1 - $str$23)
$str$23:
        /*0012*/ 	.byte	0x2f, 0x74, 0x6d, 0x70, 0x2f, 0x63, 0x75, 0x74, 0x6c, 0x61, 0x73, 0x73, 0x5f, 0x73, 0x77, 0x65
        /*0022*/ 	.byte	0x65, 0x70, 0x5f, 0x73, 0x72, 0x63, 0x2f, 0x69, 0x6e, 0x63, 0x6c, 0x75, 0x64, 0x65, 0x2f, 0x63
        /*0032*/ 	.byte	0x75, 0x74, 0x6c, 0x61, 0x73, 0x73, 0x2f, 0x67, 0x65, 0x6d, 0x6d, 0x2f, 0x63, 0x6f, 0x6c, 0x6c
        /*0042*/ 	.byte	0x65, 0x63, 0x74, 0x69, 0x76, 0x65, 0x2f, 0x73, 0x6d, 0x39, 0x30, 0x5f, 0x6d, 0x6d, 0x61, 0x5f
        /*0052*/ 	.byte	0x74, 0x6d, 0x61, 0x5f, 0x67, 0x6d, 0x6d, 0x61, 0x5f, 0x73, 0x73, 0x5f, 0x77, 0x61, 0x72, 0x70
        /*0062*/ 	.byte	0x73, 0x70, 0x65, 0x63, 0x69, 0x61, 0x6c, 0x69, 0x7a, 0x65, 0x64, 0x2e, 0x68, 0x70, 0x70, 0x00
	.type		__unnamed_1,@object
	.size		__unnamed_1,(.L_0 - __unnamed_1)
__unnamed_1:
        /* <DEDUP_REMOVED lines=173> */
        /*0b42*/ 	.byte	0x5d, 0x00
.L_0:


//--------------------- .nv.shared._ZN7cutlass13device_kernelINS_4gemm6kernel13GemmUniversalIN4cute5tupleIJiiiiEEENS1_10collective13CollectiveMmaINS1_34MainloopSm90TmaGmmaWarpSpecializedILi7ENS5_IJNS4_1CILi1EEESB_SB_EEENS1_35KernelTmaWarpSpecializedCooperativeEEENS5_IJNSA_ILi256EEESF_NSA_ILi32EEEEEEaNS5_IJlSB_lEEEaSI_NS4_8TiledMMAINS4_8MMA_AtomIJNS4_4SM904GMMA27MMA_64x256x32_S32S8S8_SS_TNEEEENS4_6LayoutINS5_IJNSA_ILi2EEESB_SB_EEENS5_IJSB_NSA_ILi0EEESS_EEEEENS5_IJNS4_10UnderscoreESV_SV_EEEEENS4_13SM90_TMA_LOADENS4_14ComposedLayoutINS4_7SwizzleILi1ELi4ELi3EEENS4_18smem_ptr_flag_bitsILi8EEENSP_INS5_IJNSA_ILi8EEESG_EEENS5_IJSG_SB_EEEEEEEvNS4_8identityESY_S18_vS19_EENS_8epilogue10collective6detail29Sm90TmaWarpSpecializedAdapterINS1C_15DefaultEpilogueIaSI_SI_NS1B_6thread17LinearCombinationIaLi1EiiLNS1G_9ScaleType4KindE0ELNS_15FloatRoundStyleE2EaEENS1_15EpilogueDefaultEEEEEvvEEEEvNT_6ParamsE --------------------------
	.section	.nv.shared._ZN7cutlass13device_kernelINS_4gemm6kernel13GemmUniversalIN4cute5tupleIJiiiiEEENS1_10collective13CollectiveMmaINS1_34MainloopSm90TmaGmmaWarpSpecializedILi7ENS5_IJNS4_1CILi1EEESB_SB_EEENS1_35KernelTmaWarpSpecializedCooperativeEEENS5_IJNSA_ILi256EEESF_NSA_ILi32EEEEEEaNS5_IJlSB_lEEEaSI_NS4_8TiledMMAINS4_8MMA_AtomIJNS4_4SM904GMMA27MMA_64x256x32_S32S8S8_SS_TNEEEENS4_6LayoutINS5_IJNSA_ILi2EEESB_SB_EEENS5_IJSB_NSA_ILi0EEESS_EEEEENS5_IJNS4_10UnderscoreESV_SV_EEEEENS4_13SM90_TMA_LOADENS4_14ComposedLayoutINS4_7SwizzleILi1ELi4ELi3EEENS4_18smem_ptr_flag_bitsILi8EEENSP_INS5_IJNSA_ILi8EEESG_EEENS5_IJSG_SB_EEEEEEEvNS4_8identityESY_S18_vS19_EENS_8epilogue10collective6detail29Sm90TmaWarpSpecializedAdapterINS1C_15DefaultEpilogueIaSI_SI_NS1B_6thread17LinearCombinationIaLi1EiiLNS1G_9ScaleType4KindE0ELNS_15FloatRoundStyleE2EaEENS1_15EpilogueDefaultEEEEEvvEEEEvNT_6ParamsE,"aw",@nobits
	.sectionflags	@""
	.align	16
	.zero		1024


//--------------------- .nv.shared.reserved.0     --------------------------
	.section	.nv.shared.reserved.0,"aw",@nobits
	.weak		__nv_reservedSMEM_offset_0_alias
	.size		__nv_reservedSMEM_offset_0_alias, 0, 0
	.other		__nv_reservedSMEM_offset_0_alias,@"STO_CUDA_RESERVED_SHARED STV_DEFAULT"
__nv_reservedSMEM_offset_0_alias:
	.zero		0


//--------------------- .nv.global                --------------------------
	.section	.nv.global,"aw",@nobits
.nv.global:
	.type		_ZN40_INTERNAL_8043460d_4_k_cu_a6fe8e87_316064cute1_E,@object
	.size		_ZN40_INTERNAL_8043460d_4_k_cu_a6fe8e87_316064cute1_E,(_ZN40_INTERNAL_8043460d_4_k_cu_a6fe8e87_316064cuda3std3__45__cpo6cbeginE - _ZN40_INTERNAL_8043460d_4_k_cu_a6fe8e87_316064cute1_E)
_ZN40_INTERNAL_8043460d_4_k_cu_a6fe8e87_316064cute1_E:
	.zero		1
	.type		_ZN40_INTERNAL_8043460d_4_k_cu_a6fe8e87_316064cuda3std3__45__cpo6cbeginE,@object
	.size		_ZN40_INTERNAL_8043460d_4_k_cu_a6fe8e87_316064cuda3std3__45__cpo6cbeginE,(_ZN40_INTERNAL_8043460d_4_k_cu_a6fe8e87_316064cuda3std3__48in_placeE - _ZN40_INTERNAL_8043460d_4_k_cu_a6fe8e87_316064cuda3std3__45__cpo6cbeginE)
_ZN40_INTERNAL_8043460d_4_k_cu_a6fe8e87_316064cuda3std3__45__cpo6cbeginE:
	.zero		1
	.type		_ZN40_INTERNAL_8043460d_4_k_cu_a6fe8e87_316064cuda3std3__48in_placeE,@object
	.size		_ZN40_INTERNAL_8043460d_4_k_cu_a6fe8e87_316064cuda3std3__48in_placeE,(_ZN40_INTERNAL_8043460d_4_k_cu_a6fe8e87_316064cuda3std6ranges3__45__cpo9iter_moveE - _ZN40_INTERNAL_8043460d_4_k_cu_a6fe8e87_316064cuda3std3__48in_placeE)
_ZN40_INTERNAL_8043460d_4_k_cu_a6fe8e87_316064cuda3std3__48in_placeE:
	.zero		1
	.type		_ZN40_INTERNAL_8043460d_4_k_cu_a6fe8e87_316064cuda3std6ranges3__45__cpo9iter_moveE,@object
	.size		_ZN40_INTERNAL_8043460d_4_k_cu_a6fe8e87_316064cuda3std6ranges3__45__cpo9iter_moveE,(_ZN40_INTERNAL_8043460d_4_k_cu_a6fe8e87_316064cuda3std3__45__cpo5beginE - _ZN40_INTERNAL_8043460d_4_k_cu_a6fe8e87_316064cuda3std6ranges3__45__cpo9iter_moveE)
_ZN40_INTERNAL_8043460d_4_k_cu_a6fe8e87_316064cuda3std6ranges3__45__cpo9iter_moveE:
	.zero		1
	.type		_ZN40_INTERNAL_8043460d_4_k_cu_a6fe8e87_316064cuda3std3__45__cpo5beginE,@object
	.size		_ZN40_INTERNAL_8043460d_4_k_cu_a6fe8e87_316064cuda3std3__45__cpo5beginE,(_ZN40_INTERNAL_8043460d_4_k_cu_a6fe8e87_316064cuda3std3__442_GLOBAL__N__8043460d_4_k_cu_a6fe8e87_316066ignoreE - _ZN40_INTERNAL_8043460d_4_k_cu_a6fe8e87_316064cuda3std3__45__cpo5beginE)
_ZN40_INTERNAL_8043460d_4_k_cu_a6fe8e87_316064cuda3std3__45__cpo5beginE:
	.zero		1
	.type		_ZN40_INTERNAL_8043460d_4_k_cu_a6fe8e87_316064cuda3std3__442_GLOBAL__N__8043460d_4_k_cu_a6fe8e87_316066ignoreE,@object
	.size		_ZN40_INTERNAL_8043460d_4_k_cu_a6fe8e87_316064cuda3std3__442_GLOBAL__N__8043460d_4_k_cu_a6fe8e87_316066ignoreE,(_ZN40_INTERNAL_8043460d_4_k_cu_a6fe8e87_316064cute7productE - _ZN40_INTERNAL_8043460d_4_k_cu_a6fe8e87_316064cuda3std3__442_GLOBAL__N__8043460d_4_k_cu_a6fe8e87_316066ignoreE)
_ZN40_INTERNAL_8043460d_4_k_cu_a6fe8e87_316064cuda3std3__442_GLOBAL__N__8043460d_4_k_cu_a6fe8e87_316066ignoreE:
	.zero		1
	.type		_ZN40_INTERNAL_8043460d_4_k_cu_a6fe8e87_316064cute7productE,@object
	.size		_ZN40_INTERNAL_8043460d_4_k_cu_a6fe8e87_316064cute7productE,(_ZN40_INTERNAL_8043460d_4_k_cu_a6fe8e87_316064cuda3std3__45__cpo3endE - _ZN40_INTERNAL_8043460d_4_k_cu_a6fe8e87_316064cute7productE)
_ZN40_INTERNAL_8043460d_4_k_cu_a6fe8e87_316064cute7productE:
	.zero		1
	.type		_ZN40_INTERNAL_8043460d_4_k_cu_a6fe8e87_316064cuda3std3__45__cpo3endE,@object
	.size		_ZN40_INTERNAL_8043460d_4_k_cu_a6fe8e87_316064cuda3std3__45__cpo3endE,(_ZN40_INTERNAL_8043460d_4_k_cu_a6fe8e87_316064cuda3std3__419piecewise_constructE - _ZN40_INTERNAL_8043460d_4_k_cu_a6fe8e87_316064cuda3std3__45__cpo3endE)
_ZN40_INTERNAL_8043460d_4_k_cu_a6fe8e87_316064cuda3std3__45__cpo3endE:
	.zero		1
	.type		_ZN40_INTERNAL_8043460d_4_k_cu_a6fe8e87_316064cuda3std3__419piecewise_constructE,@object
	.size		_ZN40_INTERNAL_8043460d_4_k_cu_a6fe8e87_316064cuda3std3__419piecewise_constructE,(_ZN40_INTERNAL_8043460d_4_k_cu_a6fe8e87_316064cuda3std3__45__cpo4cendE - _ZN40_INTERNAL_8043460d_4_k_cu_a6fe8e87_316064cuda3std3__419piecewise_constructE)
_ZN40_INTERNAL_8043460d_4_k_cu_a6fe8e87_316064cuda3std3__419piecewise_constructE:
	.zero		1
	.type		_ZN40_INTERNAL_8043460d_4_k_cu_a6fe8e87_316064cuda3std3__45__cpo4cendE,@object
	.size		_ZN40_INTERNAL_8043460d_4_k_cu_a6fe8e87_316064cuda3std3__45__cpo4cendE,(_ZN40_INTERNAL_8043460d_4_k_cu_a6fe8e87_316064cuda3std6ranges3__45__cpo4swapE - _ZN40_INTERNAL_8043460d_4_k_cu_a6fe8e87_316064cuda3std3__45__cpo4cendE)
_ZN40_INTERNAL_8043460d_4_k_cu_a6fe8e87_316064cuda3std3__45__cpo4cendE:
	.zero		1
	.type		_ZN40_INTERNAL_8043460d_4_k_cu_a6fe8e87_316064cuda3std6ranges3__45__cpo4swapE,@object
	.size		_ZN40_INTERNAL_8043460d_4_k_cu_a6fe8e87_316064cuda3std6ranges3__45__cpo4swapE,(.L_8 - _ZN40_INTERNAL_8043460d_4_k_cu_a6fe8e87_316064cuda3std6ranges3__45__cpo4swapE)
_ZN40_INTERNAL_8043460d_4_k_cu_a6fe8e87_316064cuda3std6ranges3__45__cpo4swapE:
	.zero		1
.L_8:


//--------------------- .nv.constant0._ZN7cutlass13device_kernelINS_4gemm6kernel13GemmUniversalIN4cute5tupleIJiiiiEEENS1_10collective13CollectiveMmaINS1_34MainloopSm90TmaGmmaWarpSpecializedILi7ENS5_IJNS4_1CILi1EEESB_SB_EEENS1_35KernelTmaWarpSpecializedCooperativeEEENS5_IJNSA_ILi256EEESF_NSA_ILi32EEEEEEaNS5_IJlSB_lEEEaSI_NS4_8TiledMMAINS4_8MMA_AtomIJNS4_4SM904GMMA27MMA_64x256x32_S32S8S8_SS_TNEEEENS4_6LayoutINS5_IJNSA_ILi2EEESB_SB_EEENS5_IJSB_NSA_ILi0EEESS_EEEEENS5_IJNS4_10UnderscoreESV_SV_EEEEENS4_13SM90_TMA_LOADENS4_14ComposedLayoutINS4_7SwizzleILi1ELi4ELi3EEENS4_18smem_ptr_flag_bitsILi8EEENSP_INS5_IJNSA_ILi8EEESG_EEENS5_IJSG_SB_EEEEEEEvNS4_8identityESY_S18_vS19_EENS_8epilogue10collective6detail29Sm90TmaWarpSpecializedAdapterINS1C_15DefaultEpilogueIaSI_SI_NS1B_6thread17LinearCombinationIaLi1EiiLNS1G_9ScaleType4KindE0ELNS_15FloatRoundStyleE2EaEENS1_15EpilogueDefaultEEEEEvvEEEEvNT_6ParamsE --------------------------
	.section	.nv.constant0._ZN7cutlass13device_kernelINS_4gemm6kernel13GemmUniversalIN4cute5tupleIJiiiiEEENS1_10collective13CollectiveMmaINS1_34MainloopSm90TmaGmmaWarpSpecializedILi7ENS5_IJNS4_1CILi1EEESB_SB_EEENS1_35KernelTmaWarpSpecializedCooperativeEEENS5_IJNSA_ILi256EEESF_NSA_ILi32EEEEEEaNS5_IJlSB_lEEEaSI_NS4_8TiledMMAINS4_8MMA_AtomIJNS4_4SM904GMMA27MMA_64x256x32_S32S8S8_SS_TNEEEENS4_6LayoutINS5_IJNSA_ILi2EEESB_SB_EEENS5_IJSB_NSA_ILi0EEESS_EEEEENS5_IJNS4_10UnderscoreESV_SV_EEEEENS4_13SM90_TMA_LOADENS4_14ComposedLayoutINS4_7SwizzleILi1ELi4ELi3EEENS4_18smem_ptr_flag_bitsILi8EEENSP_INS5_IJNSA_ILi8EEESG_EEENS5_IJSG_SB_EEEEEEEvNS4_8identityESY_S18_vS19_EENS_8epilogue10collective6detail29Sm90TmaWarpSpecializedAdapterINS1C_15DefaultEpilogueIaSI_SI_NS1B_6thread17LinearCombinationIaLi1EiiLNS1G_9ScaleType4KindE0ELNS_15FloatRoundStyleE2EaEENS1_15EpilogueDefaultEEEEEvvEEEEvNT_6ParamsE,"a",@progbits
	.sectionflags	@""
	.align	4
.nv.constant0._ZN7cutlass13device_kernelINS_4gemm6kernel13GemmUniversalIN4cute5tupleIJiiiiEEENS1_10collective13CollectiveMmaINS1_34MainloopSm90TmaGmmaWarpSpecializedILi7ENS5_IJNS4_1CILi1EEESB_SB_EEENS1_35KernelTmaWarpSpecializedCooperativeEEENS5_IJNSA_ILi256EEESF_NSA_ILi32EEEEEEaNS5_IJlSB_lEEEaSI_NS4_8TiledMMAINS4_8MMA_AtomIJNS4_4SM904GMMA27MMA_64x256x32_S32S8S8_SS_TNEEEENS4_6LayoutINS5_IJNSA_ILi2EEESB_SB_EEENS5_IJSB_NSA_ILi0EEESS_EEEEENS5_IJNS4_10UnderscoreESV_SV_EEEEENS4_13SM90_TMA_LOADENS4_14ComposedLayoutINS4_7SwizzleILi1ELi4ELi3EEENS4_18smem_ptr_flag_bitsILi8EEENSP_INS5_IJNSA_ILi8EEESG_EEENS5_IJSG_SB_EEEEEEEvNS4_8identityESY_S18_vS19_EENS_8epilogue10collective6detail29Sm90TmaWarpSpecializedAdapterINS1C_15DefaultEpilogueIaSI_SI_NS1B_6thread17LinearCombinationIaLi1EiiLNS1G_9ScaleType4KindE0ELNS_15FloatRoundStyleE2EaEENS1_15EpilogueDefaultEEEEEvvEEEEvNT_6ParamsE:
	.zero		1664


//--------------------- SYMBOLS --------------------------

	.type		.nv.reservedSmem.offset0,@object
	.size		.nv.reservedSmem.offset0,0x4
	.type		__assertfail,@function
